	.target	sm_90a

	.elftype	@"ET_EXEC"


//--------------------- .note.nv.tkinfo           --------------------------
	.section	.note.nv.tkinfo,"",@"SHT_NOTE"
	.sectionflags	@"SHF_NOTE_NV_TKINFO"
	.tkinfo
        /*0018*/ 	.word	0x00000002
        /*0030*/ 	.string	""
        /*0030*/ 	.string	"ptxas"
        /*0030*/ 	.string	"Cuda compilation tools, release 13.0, V13.0.88"
        /*0030*/ 	.string	"Build cuda_13.0.r13.0/compiler.36424714_0"
        /*0030*/ 	.string	"-arch sm_90a -m 64 "



//--------------------- .note.nv.cuinfo           --------------------------
	.section	.note.nv.cuinfo,"",@"SHT_NOTE"
	.sectionflags	@"SHF_NOTE_NV_CUINFO"
        /*0018*/ 	.short	0x0002
        /*001a*/ 	.short	0x005a
        /*001c*/ 	.short	0x0082
	.zero		2


//--------------------- .nv.info                  --------------------------
	.section	.nv.info,"",@"SHT_CUDA_INFO"
	.align	4


	//----- nvinfo : EIATTR_REGCOUNT
	.align		4
        /*0000*/ 	.byte	0x04, 0x2f
        /*0002*/ 	.short	(.L_15 - .L_14)
	.align		4
.L_14:
        /*0004*/ 	.word	index@(_ZN7cutlass13device_kernelINS_4gemm6kernel13GemmUniversalIN4cute5tupleIJiiiiEEENS1_10collective13CollectiveMmaINS1_34MainloopSm90TmaGmmaWarpSpecializedILi3ENS5_IJNS4_1CILi1EEESB_SB_EEENS1_35KernelTmaWarpSpecializedCooperativeEEENS5_IJNSA_ILi256EEESF_NSA_ILi32EEEEEEfNS5_IJlSB_lEEEfSI_NS4_8TiledMMAINS4_8MMA_AtomIJNS4_4SM904GMMA30MMA_64x256x8_F32TF32TF32_SS_TNILNSM_7ScaleInE1ELSO_1EEEEEENS4_6LayoutINS5_IJNSA_ILi2EEESB_SB_EEENS5_IJSB_NSA_ILi0EEESU_EEEEENS5_IJNS4_10UnderscoreESX_SX_EEEEENS4_13SM90_TMA_LOADENS4_14ComposedLayoutINS4_7SwizzleILi3ELi4ELi3EEENS4_18smem_ptr_flag_bitsILi32EEENSR_INS5_IJNSA_ILi8EEESG_EEENS5_IJSG_SB_EEEEEEEvNS4_8identityES10_S1A_vS1B_EENS_8epilogue10collective6detail29Sm90TmaWarpSpecializedAdapterINS1E_15DefaultEpilogueIfSI_SI_NS1D_6thread17LinearCombinationIfLi1EffLNS1I_9ScaleType4KindE0ELNS_15FloatRoundStyleE2EfEENS1_15EpilogueDefaultEEEEEvvEEEEvNT_6ParamsE)
        /*0008*/ 	.word	0x000000a8


	//----- nvinfo : EIATTR_FRAME_SIZE
	.align		4
.L_15:
        /*000c*/ 	.byte	0x04, 0x11
        /*000e*/ 	.short	(.L_17 - .L_16)
	.align		4
.L_16:
        /*0010*/ 	.word	index@(_ZN7cutlass13device_kernelINS_4gemm6kernel13GemmUniversalIN4cute5tupleIJiiiiEEENS1_10collective13CollectiveMmaINS1_34MainloopSm90TmaGmmaWarpSpecializedILi3ENS5_IJNS4_1CILi1EEESB_SB_EEENS1_35KernelTmaWarpSpecializedCooperativeEEENS5_IJNSA_ILi256EEESF_NSA_ILi32EEEEEEfNS5_IJlSB_lEEEfSI_NS4_8TiledMMAINS4_8MMA_AtomIJNS4_4SM904GMMA30MMA_64x256x8_F32TF32TF32_SS_TNILNSM_7ScaleInE1ELSO_1EEEEEENS4_6LayoutINS5_IJNSA_ILi2EEESB_SB_EEENS5_IJSB_NSA_ILi0EEESU_EEEEENS5_IJNS4_10UnderscoreESX_SX_EEEEENS4_13SM90_TMA_LOADENS4_14ComposedLayoutINS4_7SwizzleILi3ELi4ELi3EEENS4_18smem_ptr_flag_bitsILi32EEENSR_INS5_IJNSA_ILi8EEESG_EEENS5_IJSG_SB_EEEEEEEvNS4_8identityES10_S1A_vS1B_EENS_8epilogue10collective6detail29Sm90TmaWarpSpecializedAdapterINS1E_15DefaultEpilogueIfSI_SI_NS1D_6thread17LinearCombinationIfLi1EffLNS1I_9ScaleType4KindE0ELNS_15FloatRoundStyleE2EfEENS1_15EpilogueDefaultEEEEEvvEEEEvNT_6ParamsE)
        /*0014*/ 	.word	0x00000780


	//----- nvinfo : EIATTR_MIN_STACK_SIZE
	.align		4
.L_17:
        /*0018*/ 	.byte	0x04, 0x12
        /*001a*/ 	.short	(.L_19 - .L_18)
	.align		4
.L_18:
        /*001c*/ 	.word	index@(_ZN7cutlass13device_kernelINS_4gemm6kernel13GemmUniversalIN4cute5tupleIJiiiiEEENS1_10collective13CollectiveMmaINS1_34MainloopSm90TmaGmmaWarpSpecializedILi3ENS5_IJNS4_1CILi1EEESB_SB_EEENS1_35KernelTmaWarpSpecializedCooperativeEEENS5_IJNSA_ILi256EEESF_NSA_ILi32EEEEEEfNS5_IJlSB_lEEEfSI_NS4_8TiledMMAINS4_8MMA_AtomIJNS4_4SM904GMMA30MMA_64x256x8_F32TF32TF32_SS_TNILNSM_7ScaleInE1ELSO_1EEEEEENS4_6LayoutINS5_IJNSA_ILi2EEESB_SB_EEENS5_IJSB_NSA_ILi0EEESU_EEEEENS5_IJNS4_10UnderscoreESX_SX_EEEEENS4_13SM90_TMA_LOADENS4_14ComposedLayoutINS4_7SwizzleILi3ELi4ELi3EEENS4_18smem_ptr_flag_bitsILi32EEENSR_INS5_IJNSA_ILi8EEESG_EEENS5_IJSG_SB_EEEEEEEvNS4_8identityES10_S1A_vS1B_EENS_8epilogue10collective6detail29Sm90TmaWarpSpecializedAdapterINS1E_15DefaultEpilogueIfSI_SI_NS1D_6thread17LinearCombinationIfLi1EffLNS1I_9ScaleType4KindE0ELNS_15FloatRoundStyleE2EfEENS1_15EpilogueDefaultEEEEEvvEEEEvNT_6ParamsE)
        /*0020*/ 	.word	0x00000780
.L_19:


//--------------------- .nv.compat                --------------------------
	.section	.nv.compat,"",@"SHT_CUDA_COMPAT_INFO"
	.align	4
        /*0000*/ 	.byte	0x02, 0x09, 0x01, 0x00, 0x02, 0x02, 0x04, 0x00, 0x02, 0x05, 0x05, 0x00, 0x03, 0x07, 0x01, 0x01
        /*0010*/ 	.byte	0x02, 0x03, 0x01, 0x00, 0x02, 0x06, 0x01, 0x00, 0x04, 0x0b, 0x08, 0x00, 0x00, 0x00, 0x00, 0x00
        /*0020*/ 	.byte	0x00, 0x00, 0x00, 0x00


//--------------------- .nv.info._ZN7cutlass13device_kernelINS_4gemm6kernel13GemmUniversalIN4cute5tupleIJiiiiEEENS1_10collective13CollectiveMmaINS1_34MainloopSm90TmaGmmaWarpSpecializedILi3ENS5_IJNS4_1CILi1EEESB_SB_EEENS1_35KernelTmaWarpSpecializedCooperativeEEENS5_IJNSA_ILi256EEESF_NSA_ILi32EEEEEEfNS5_IJlSB_lEEEfSI_NS4_8TiledMMAINS4_8MMA_AtomIJNS4_4SM904GMMA30MMA_64x256x8_F32TF32TF32_SS_TNILNSM_7ScaleInE1ELSO_1EEEEEENS4_6LayoutINS5_IJNSA_ILi2EEESB_SB_EEENS5_IJSB_NSA_ILi0EEESU_EEEEENS5_IJNS4_10UnderscoreESX_SX_EEEEENS4_13SM90_TMA_LOADENS4_14ComposedLayoutINS4_7SwizzleILi3ELi4ELi3EEENS4_18smem_ptr_flag_bitsILi32EEENSR_INS5_IJNSA_ILi8EEESG_EEENS5_IJSG_SB_EEEEEEEvNS4_8identityES10_S1A_vS1B_EENS_8epilogue10collective6detail29Sm90TmaWarpSpecializedAdapterINS1E_15DefaultEpilogueIfSI_SI_NS1D_6thread17LinearCombinationIfLi1EffLNS1I_9ScaleType4KindE0ELNS_15FloatRoundStyleE2EfEENS1_15EpilogueDefaultEEEEEvvEEEEvNT_6ParamsE --------------------------
	.section	.nv.info._ZN7cutlass13device_kernelINS_4gemm6kernel13GemmUniversalIN4cute5tupleIJiiiiEEENS1_10collective13CollectiveMmaINS1_34MainloopSm90TmaGmmaWarpSpecializedILi3ENS5_IJNS4_1CILi1EEESB_SB_EEENS1_35KernelTmaWarpSpecializedCooperativeEEENS5_IJNSA_ILi256EEESF_NSA_ILi32EEEEEEfNS5_IJlSB_lEEEfSI_NS4_8TiledMMAINS4_8MMA_AtomIJNS4_4SM904GMMA30MMA_64x256x8_F32TF32TF32_SS_TNILNSM_7ScaleInE1ELSO_1EEEEEENS4_6LayoutINS5_IJNSA_ILi2EEESB_SB_EEENS5_IJSB_NSA_ILi0EEESU_EEEEENS5_IJNS4_10UnderscoreESX_SX_EEEEENS4_13SM90_TMA_LOADENS4_14ComposedLayoutINS4_7SwizzleILi3ELi4ELi3EEENS4_18smem_ptr_flag_bitsILi32EEENSR_INS5_IJNSA_ILi8EEESG_EEENS5_IJSG_SB_EEEEEEEvNS4_8identityES10_S1A_vS1B_EENS_8epilogue10collective6detail29Sm90TmaWarpSpecializedAdapterINS1E_15DefaultEpilogueIfSI_SI_NS1D_6thread17LinearCombinationIfLi1EffLNS1I_9ScaleType4KindE0ELNS_15FloatRoundStyleE2EfEENS1_15EpilogueDefaultEEEEEvvEEEEvNT_6ParamsE,"",@"SHT_CUDA_INFO"
	.sectionflags	@""
	.align	4


	//----- nvinfo : EIATTR_CUDA_API_VERSION
	.align		4
        /*0000*/ 	.byte	0x04, 0x37
        /*0002*/ 	.short	(.L_21 - .L_20)
.L_20:
        /*0004*/ 	.word	0x00000082


	//----- nvinfo : EIATTR_KPARAM_INFO
	.align		4
.L_21:
        /*0008*/ 	.byte	0x04, 0x17
        /*000a*/ 	.short	(.L_23 - .L_22)
.L_22:
        /*000c*/ 	.word	0x00000000
        /*0010*/ 	.short	0x0000
        /*0012*/ 	.short	0x0070
        /*0014*/ 	.byte	0x00, 0xf0, 0x01, 0x10


	//----- nvinfo : EIATTR_SPARSE_MMA_MASK
	.align		4
.L_23:
        /*0018*/ 	.byte	0x03, 0x50
        /*001a*/ 	.short	0x0000


	//----- nvinfo : EIATTR_MAXREG_COUNT
	.align		4
        /*001c*/ 	.byte	0x03, 0x1b
        /*001e*/ 	.short	0x00a8


	//----- nvinfo : EIATTR_NUM_BARRIERS
	.align		4
        /*0020*/ 	.byte	0x02, 0x4c
        /*0022*/ 	.byte	0x01
	.zero		1


	//----- nvinfo : EIATTR_EXTERNS
	.align		4
        /*0024*/ 	.byte	0x04, 0x0f
        /*0026*/ 	.short	(.L_25 - .L_24)


	//   ....[0]....
	.align		4
.L_24:
        /*0028*/ 	.word	index@(__assertfail)


	//----- nvinfo : EIATTR_ANNOTATIONS
	.align		4
.L_25:
        /*002c*/ 	.byte	0x04, 0x55
        /*002e*/ 	.short	(.L_27 - .L_26)


	//   ....[0]....
.L_26:
        /*0030*/ 	.word	0x00000001
        /*0034*/ 	.byte	0x70, 0x06, 0x00, 0x00, 0x01, 0x00, 0x00, 0x00, 0x90, 0x06, 0x00, 0x00, 0x01, 0x00, 0x00, 0x00
        /* <DEDUP_REMOVED lines=712> */
        /*2cc4*/ 	.byte	0x30, 0x7c, 0x01, 0x00, 0x01, 0x00, 0x00, 0x00, 0x50, 0x7c, 0x01, 0x00


	//----- nvinfo : EIATTR_MERCURY_ISA_VERSION
	.align		4
.L_27:
        /*2cd0*/ 	.byte	0x03, 0x5f
        /*2cd2*/ 	.short	0x0101


	//----- nvinfo : EIATTR_INT_WARP_WIDE_INSTR_OFFSETS
	.align		4
        /*2cd4*/ 	.byte	0x04, 0x31
        /*2cd6*/ 	.short	(.L_29 - .L_28)


	//   ....[0]....
.L_28:
        /*2cd8*/ 	.word	0x000004e0


	//   ....[1]....
        /*2cdc*/ 	.word	0x000004f0


	//   ....[2]....
        /*2ce0*/ 	.word	0x00000580


	//----- nvinfo : EIATTR_COOP_GROUP_MASK_REGIDS
	.align		4
.L_29:
        /*2ce4*/ 	.byte	0x04, 0x29
        /*2ce6*/ 	.short	(.L_31 - .L_30)


	//   ....[0]....
.L_30:
        /*2ce8*/ 	.word	0xffffffff


	//   ....[1]....
        /*2cec*/ 	.word	0xffffffff


	//   ....[2]....
        /*2cf0*/ 	.word	0xffffffff


	//   ....[3]....
        /*2cf4*/ 	.word	0xffffffff


	//   ....[4]....
        /*2cf8*/ 	.word	0xffffffff


	//----- nvinfo : EIATTR_COOP_GROUP_INSTR_OFFSETS
	.align		4
.L_31:
        /*2cfc*/ 	.byte	0x04, 0x28
        /*2cfe*/ 	.short	(.L_33 - .L_32)


	//   ....[0]....
.L_32:
        /*2d00*/ 	.word	0x00000070


	//   ....[1]....
        /*2d04*/ 	.word	0x00000080


	//   ....[2]....
        /*2d08*/ 	.word	0x000001a0


	//   ....[3]....
        /*2d0c*/ 	.word	0x00000390


	//   ....[4]....
        /*2d10*/ 	.word	0x00001150


	//----- nvinfo : EIATTR_REG_RECONFIG
	.align		4
.L_33:
        /*2d14*/ 	.byte	0x01, 0x54
	.zero		2


	//----- nvinfo : EIATTR_SYSCALL_OFFSETS
	.align		4
        /*2d18*/ 	.byte	0x04, 0x46
        /*2d1a*/ 	.short	(.L_35 - .L_34)


	//   ....[0]....
.L_34:
        /*2d1c*/ 	.word	0x00001300


	//----- nvinfo : EIATTR_MBARRIER_INSTR_OFFSETS
	.align		4
.L_35:
        /*2d20*/ 	.byte	0x04, 0x39
        /*2d22*/ 	.short	(.L_37 - .L_36)


	//   ....[0]....
.L_36:
        /*2d24*/ 	.word	0x00000320
        /*2d28*/ 	.word	0x000000ff
        /*2d2c*/ 	.word	0x00000000
        /*2d30*/ 	.short	0x0100
        /*2d32*/ 	.byte	0x08
	.zero		1


	//   ....[1]....
        /*2d34*/ 	.word	0x00000330
        /*2d38*/ 	.word	0x000000ff
        /*2d3c*/ 	.word	0x00000018
        /*2d40*/ 	.short	0x0100
        /*2d42*/ 	.byte	0x08
	.zero		1


	//   ....[2]....
        /*2d44*/ 	.word	0x00000340
        /*2d48*/ 	.word	0x000000ff
        /*2d4c*/ 	.word	0x00000008
        /*2d50*/ 	.short	0x0100
        /*2d52*/ 	.byte	0x08
	.zero		1


	//   ....[3]....
        /*2d54*/ 	.word	0x00000350
        /*2d58*/ 	.word	0x000000ff
        /*2d5c*/ 	.word	0x00000020
        /*2d60*/ 	.short	0x0100
        /*2d62*/ 	.byte	0x08
	.zero		1


	//   ....[4]....
        /*2d64*/ 	.word	0x00000360
        /*2d68*/ 	.word	0x000000ff
        /*2d6c*/ 	.word	0x00000010
        /*2d70*/ 	.short	0x0100
        /*2d72*/ 	.byte	0x08
	.zero		1


	//   ....[5]....
        /*2d74*/ 	.word	0x00000370
        /*2d78*/ 	.word	0x000000ff
        /*2d7c*/ 	.word	0x00000028
        /*2d80*/ 	.short	0x0100
        /*2d82*/ 	.byte	0x08
	.zero		1


	//   ....[6]....
        /*2d84*/ 	.word	0x00000600
        /*2d88*/ 	.word	0x000000ff
        /*2d8c*/ 	.word	0x00000040
        /*2d90*/ 	.short	0x0100
        /*2d92*/ 	.byte	0x10
	.zero		1


	//   ....[7]....
        /*2d94*/ 	.word	0x000006a0
        /*2d98*/ 	.word	0x000000ff
        /*2d9c*/ 	.word	0x00000048
        /*2da0*/ 	.short	0x0100
        /*2da2*/ 	.byte	0x10
	.zero		1


	//   ....[8]....
        /*2da4*/ 	.word	0x000013a0
        /*2da8*/ 	.word	0x00000003
        /*2dac*/ 	.word	0x00000000
        /*2db0*/ 	.short	0x010a
        /*2db2*/ 	.byte	0x3f
	.zero		1


	//   ....[9]....
        /*2db4*/ 	.word	0x000013e0
        /*2db8*/ 	.word	0x00000003
        /*2dbc*/ 	.word	0x00000000
        /*2dc0*/ 	.short	0x010a
        /*2dc2*/ 	.byte	0x3f
	.zero		1


	//   ....[10]....
        /*2dc4*/ 	.word	0x000049d0
        /*2dc8*/ 	.word	0x000000ff
        /*2dcc*/ 	.word	0x00000000
        /*2dd0*/ 	.short	0x010a
        /*2dd2*/ 	.byte	0x08
	.zero		1


	//   ....[11]....
        /*2dd4*/ 	.word	0x00004a10
        /*2dd8*/ 	.word	0x000000ff
        /*2ddc*/ 	.word	0x00000000
        /*2de0*/ 	.short	0x010a
        /*2de2*/ 	.byte	0x08
	.zero		1


	//   ....[12]....
        /*2de4*/ 	.word	0x00008ad0
        /*2de8*/ 	.word	0x000000ff
        /*2dec*/ 	.word	0x00000000
        /*2df0*/ 	.short	0x0101
        /*2df2*/ 	.byte	0x0d
	.zero		1


	//   ....[13]....
        /*2df4*/ 	.word	0x00008ce0
        /*2df8*/ 	.word	0x000000ff
        /*2dfc*/ 	.word	0x00000000
        /*2e00*/ 	.short	0x0101
        /*2e02*/ 	.byte	0x06
	.zero		1


	//   ....[14]....
        /*2e04*/ 	.word	0x00017800
        /*2e08*/ 	.word	0x0000000a
        /*2e0c*/ 	.word	0x00000018
        /*2e10*/ 	.short	0x010a
        /*2e12*/ 	.byte	0x3f
	.zero		1


	//   ....[15]....
        /*2e14*/ 	.word	0x00017b50
        /*2e18*/ 	.word	0x00000002
        /*2e1c*/ 	.word	0x00000048
        /*2e20*/ 	.short	0x0101
        /*2e22*/ 	.byte	0x3f
	.zero		1


	//   ....[16]....
        /*2e24*/ 	.word	0x00018350
        /*2e28*/ 	.word	0x00000005
        /*2e2c*/ 	.word	0x00000000
        /*2e30*/ 	.short	0x010a
        /*2e32*/ 	.byte	0x3f
	.zero		1


	//   ....[17]....
        /*2e34*/ 	.word	0x000183e0
        /*2e38*/ 	.word	0x00000007
        /*2e3c*/ 	.word	0x00000000
        /*2e40*/ 	.short	0x010a
        /*2e42*/ 	.byte	0x3f
	.zero		1


	//   ....[18]....
        /*2e44*/ 	.word	0x00018470
        /*2e48*/ 	.word	0x00000003
        /*2e4c*/ 	.word	0x00000000
        /*2e50*/ 	.short	0x010a
        /*2e52*/ 	.byte	0x3f
	.zero		1


	//   ....[19]....
        /*2e54*/ 	.word	0x000184d0
        /*2e58*/ 	.word	0x00000003
        /*2e5c*/ 	.word	0x00000000
        /*2e60*/ 	.short	0x010a
        /*2e62*/ 	.byte	0x3f
	.zero		1


	//   ....[20]....
        /*2e64*/ 	.word	0x00018530
        /*2e68*/ 	.word	0x00000004
        /*2e6c*/ 	.word	0x00000000
        /*2e70*/ 	.short	0x010a
        /*2e72*/ 	.byte	0x3f
	.zero		1


	//   ....[21]....
        /*2e74*/ 	.word	0x00018600
        /*2e78*/ 	.word	0x0000000a
        /*2e7c*/ 	.word	0x00000018
        /*2e80*/ 	.short	0x010a
        /*2e82*/ 	.byte	0x3f
	.zero		1


	//   ....[22]....
        /*2e84*/ 	.word	0x000186d0
        /*2e88*/ 	.word	0x00000005
        /*2e8c*/ 	.word	0x00000000
        /*2e90*/ 	.short	0x010a
        /*2e92*/ 	.byte	0x3f
	.zero		1


	//   ....[23]....
        /*2e94*/ 	.word	0x00018720
        /*2e98*/ 	.word	0x00000007
        /*2e9c*/ 	.word	0x00000000
        /*2ea0*/ 	.short	0x010a
        /*2ea2*/ 	.byte	0x3f
	.zero		1


	//----- nvinfo : EIATTR_NUM_MBARRIERS
	.align		4
.L_37:
        /*2ea4*/ 	.byte	0x03, 0x38
        /*2ea6*/ 	.short	0x0008


	//----- nvinfo : EIATTR_EXIT_INSTR_OFFSETS
	.align		4
        /*2ea8*/ 	.byte	0x04, 0x1c
        /*2eaa*/ 	.short	(.L_39 - .L_38)


	//   ....[0]....
.L_38:
        /*2eac*/ 	.word	0x00000700


	//   ....[1]....
        /*2eb0*/ 	.word	0x00001070


	//   ....[2]....
        /*2eb4*/ 	.word	0x00016d80


	//   ....[3]....
        /*2eb8*/ 	.word	0x00017490


	//   ....[4]....
        /*2ebc*/ 	.word	0x000184c0


	//----- nvinfo : EIATTR_MAX_THREADS
	.align		4
.L_39:
        /*2ec0*/ 	.byte	0x04, 0x05
        /*2ec2*/ 	.short	(.L_41 - .L_40)
.L_40:
        /*2ec4*/ 	.word	0x00000180
        /*2ec8*/ 	.word	0x00000001
        /*2ecc*/ 	.word	0x00000001


	//----- nvinfo : EIATTR_CRS_STACK_SIZE
	.align		4
.L_41:
        /*2ed0*/ 	.byte	0x04, 0x1e
        /*2ed2*/ 	.short	(.L_43 - .L_42)
.L_42:
        /*2ed4*/ 	.word	0x00000000


	//----- nvinfo : EIATTR_CBANK_PARAM_SIZE
	.align		4
.L_43:
        /*2ed8*/ 	.byte	0x03, 0x19
        /*2eda*/ 	.short	0x0470


	//----- nvinfo : EIATTR_PARAM_CBANK
	.align		4
        /*2edc*/ 	.byte	0x04, 0x0a
        /*2ede*/ 	.short	(.L_45 - .L_44)
	.align		4
.L_44:
        /*2ee0*/ 	.word	index@(.nv.constant0._ZN7cutlass13device_kernelINS_4gemm6kernel13GemmUniversalIN4cute5tupleIJiiiiEEENS1_10collective13CollectiveMmaINS1_34MainloopSm90TmaGmmaWarpSpecializedILi3ENS5_IJNS4_1CILi1EEESB_SB_EEENS1_35KernelTmaWarpSpecializedCooperativeEEENS5_IJNSA_ILi256EEESF_NSA_ILi32EEEEEEfNS5_IJlSB_lEEEfSI_NS4_8TiledMMAINS4_8MMA_AtomIJNS4_4SM904GMMA30MMA_64x256x8_F32TF32TF32_SS_TNILNSM_7ScaleInE1ELSO_1EEEEEENS4_6LayoutINS5_IJNSA_ILi2EEESB_SB_EEENS5_IJSB_NSA_ILi0EEESU_EEEEENS5_IJNS4_10UnderscoreESX_SX_EEEEENS4_13SM90_TMA_LOADENS4_14ComposedLayoutINS4_7SwizzleILi3ELi4ELi3EEENS4_18smem_ptr_flag_bitsILi32EEENSR_INS5_IJNSA_ILi8EEESG_EEENS5_IJSG_SB_EEEEEEEvNS4_8identityES10_S1A_vS1B_EENS_8epilogue10collective6detail29Sm90TmaWarpSpecializedAdapterINS1E_15DefaultEpilogueIfSI_SI_NS1D_6thread17LinearCombinationIfLi1EffLNS1I_9ScaleType4KindE0ELNS_15FloatRoundStyleE2EfEENS1_15EpilogueDefaultEEEEEvvEEEEvNT_6ParamsE)
        /*2ee4*/ 	.short	0x0210
        /*2ee6*/ 	.short	0x0470


	//----- nvinfo : EIATTR_SW_WAR
	.align		4
.L_45:
        /*2ee8*/ 	.byte	0x04, 0x36
        /*2eea*/ 	.short	(.L_47 - .L_46)
.L_46:
        /*2eec*/ 	.word	0x00000008
.L_47:


//--------------------- .nv.callgraph             --------------------------
	.section	.nv.callgraph,"",@"SHT_CUDA_CALLGRAPH"
	.align	4
	.sectionentsize	8
	.align		4
        /*0000*/ 	.word	0x00000000
	.align		4
        /*0004*/ 	.word	0xffffffff
	.align		4
        /*0008*/ 	.word	index@(_ZN7cutlass13device_kernelINS_4gemm6kernel13GemmUniversalIN4cute5tupleIJiiiiEEENS1_10collective13CollectiveMmaINS1_34MainloopSm90TmaGmmaWarpSpecializedILi3ENS5_IJNS4_1CILi1EEESB_SB_EEENS1_35KernelTmaWarpSpecializedCooperativeEEENS5_IJNSA_ILi256EEESF_NSA_ILi32EEEEEEfNS5_IJlSB_lEEEfSI_NS4_8TiledMMAINS4_8MMA_AtomIJNS4_4SM904GMMA30MMA_64x256x8_F32TF32TF32_SS_TNILNSM_7ScaleInE1ELSO_1EEEEEENS4_6LayoutINS5_IJNSA_ILi2EEESB_SB_EEENS5_IJSB_NSA_ILi0EEESU_EEEEENS5_IJNS4_10UnderscoreESX_SX_EEEEENS4_13SM90_TMA_LOADENS4_14ComposedLayoutINS4_7SwizzleILi3ELi4ELi3EEENS4_18smem_ptr_flag_bitsILi32EEENSR_INS5_IJNSA_ILi8EEESG_EEENS5_IJSG_SB_EEEEEEEvNS4_8identityES10_S1A_vS1B_EENS_8epilogue10collective6detail29Sm90TmaWarpSpecializedAdapterINS1E_15DefaultEpilogueIfSI_SI_NS1D_6thread17LinearCombinationIfLi1EffLNS1I_9ScaleType4KindE0ELNS_15FloatRoundStyleE2EfEENS1_15EpilogueDefaultEEEEEvvEEEEvNT_6ParamsE)
	.align		4
        /*000c*/ 	.word	index@(__assertfail)
	.align		4
        /*0010*/ 	.word	0x00000000
	.align		4
        /*0014*/ 	.word	0xfffffffe
	.align		4
        /*0018*/ 	.word	0x00000000
	.align		4
        /*001c*/ 	.word	0xfffffffd
	.align		4
        /*0020*/ 	.word	0x00000000
	.align		4
        /*0024*/ 	.word	0xfffffffc


//--------------------- .nv.constant4             --------------------------
	.section	.nv.constant4,"a",@progbits
	.align	8
	.align		8
.nv.constant4:
        /*0000*/ 	.dword	__assertfail
	.align		8
        /*0008*/ 	.dword	__unnamed_1
	.align		8
        /*0010*/ 	.dword	_ZN40_INTERNAL_f839aff1_4_k_cu_b6cc80df_195064cuda3std3__45__cpo5beginE
	.align		8
        /*0018*/ 	.dword	_ZN40_INTERNAL_f839aff1_4_k_cu_b6cc80df_195064cuda3std3__45__cpo3endE
	.align		8
        /*0020*/ 	.dword	_ZN40_INTERNAL_f839aff1_4_k_cu_b6cc80df_195064cuda3std3__45__cpo6cbeginE
	.align		8
        /*0028*/ 	.dword	_ZN40_INTERNAL_f839aff1_4_k_cu_b6cc80df_195064cuda3std3__45__cpo4cendE
	.align		8
        /*0030*/ 	.dword	_ZN40_INTERNAL_f839aff1_4_k_cu_b6cc80df_195064cuda3std3__442_GLOBAL__N__f839aff1_4_k_cu_b6cc80df_195066ignoreE
	.align		8
        /*0038*/ 	.dword	_ZN40_INTERNAL_f839aff1_4_k_cu_b6cc80df_195064cuda3std3__419piecewise_constructE
	.align		8
        /*0040*/ 	.dword	_ZN40_INTERNAL_f839aff1_4_k_cu_b6cc80df_195064cuda3std3__48in_placeE
	.align		8
        /*0048*/ 	.dword	_ZN40_INTERNAL_f839aff1_4_k_cu_b6cc80df_195064cuda3std6ranges3__45__cpo4swapE
	.align		8
        /*0050*/ 	.dword	_ZN40_INTERNAL_f839aff1_4_k_cu_b6cc80df_195064cuda3std6ranges3__45__cpo9iter_moveE
	.align		8
        /*0058*/ 	.dword	_ZN40_INTERNAL_f839aff1_4_k_cu_b6cc80df_195064cute7productE
	.align		8
        /*0060*/ 	.dword	_ZN40_INTERNAL_f839aff1_4_k_cu_b6cc80df_195064cute1_E
	.align		8
        /*0068*/ 	.dword	$str$22
	.align		8
        /*0070*/ 	.dword	$str$23


//--------------------- .text._ZN7cutlass13device_kernelINS_4gemm6kernel13GemmUniversalIN4cute5tupleIJiiiiEEENS1_10collective13CollectiveMmaINS1_34MainloopSm90TmaGmmaWarpSpecializedILi3ENS5_IJNS4_1CILi1EEESB_SB_EEENS1_35KernelTmaWarpSpecializedCooperativeEEENS5_IJNSA_ILi256EEESF_NSA_ILi32EEEEEEfNS5_IJlSB_lEEEfSI_NS4_8TiledMMAINS4_8MMA_AtomIJNS4_4SM904GMMA30MMA_64x256x8_F32TF32TF32_SS_TNILNSM_7ScaleInE1ELSO_1EEEEEENS4_6LayoutINS5_IJNSA_ILi2EEESB_SB_EEENS5_IJSB_NSA_ILi0EEESU_EEEEENS5_IJNS4_10UnderscoreESX_SX_EEEEENS4_13SM90_TMA_LOADENS4_14ComposedLayoutINS4_7SwizzleILi3ELi4ELi3EEENS4_18smem_ptr_flag_bitsILi32EEENSR_INS5_IJNSA_ILi8EEESG_EEENS5_IJSG_SB_EEEEEEEvNS4_8identityES10_S1A_vS1B_EENS_8epilogue10collective6detail29Sm90TmaWarpSpecializedAdapterINS1E_15DefaultEpilogueIfSI_SI_NS1D_6thread17LinearCombinationIfLi1EffLNS1I_9ScaleType4KindE0ELNS_15FloatRoundStyleE2EfEENS1_15EpilogueDefaultEEEEEvvEEEEvNT_6ParamsE --------------------------
	.section	.text._ZN7cutlass13device_kernelINS_4gemm6kernel13GemmUniversalIN4cute5tupleIJiiiiEEENS1_10collective13CollectiveMmaINS1_34MainloopSm90TmaGmmaWarpSpecializedILi3ENS5_IJNS4_1CILi1EEESB_SB_EEENS1_35KernelTmaWarpSpecializedCooperativeEEENS5_IJNSA_ILi256EEESF_NSA_ILi32EEEEEEfNS5_IJlSB_lEEEfSI_NS4_8TiledMMAINS4_8MMA_AtomIJNS4_4SM904GMMA30MMA_64x256x8_F32TF32TF32_SS_TNILNSM_7ScaleInE1ELSO_1EEEEEENS4_6LayoutINS5_IJNSA_ILi2EEESB_SB_EEENS5_IJSB_NSA_ILi0EEESU_EEEEENS5_IJNS4_10UnderscoreESX_SX_EEEEENS4_13SM90_TMA_LOADENS4_14ComposedLayoutINS4_7SwizzleILi3ELi4ELi3EEENS4_18smem_ptr_flag_bitsILi32EEENSR_INS5_IJNSA_ILi8EEESG_EEENS5_IJSG_SB_EEEEEEEvNS4_8identityES10_S1A_vS1B_EENS_8epilogue10collective6detail29Sm90TmaWarpSpecializedAdapterINS1E_15DefaultEpilogueIfSI_SI_NS1D_6thread17LinearCombinationIfLi1EffLNS1I_9ScaleType4KindE0ELNS_15FloatRoundStyleE2EfEENS1_15EpilogueDefaultEEEEEvvEEEEvNT_6ParamsE,"ax",@progbits
	.align	128
.text._ZN7cutlass13device_kernelINS_4gemm6kernel13GemmUniversalIN4cute5tupleIJiiiiEEENS1_10collective13CollectiveMmaINS1_34MainloopSm90TmaGmmaWarpSpecializedILi3ENS5_IJNS4_1CILi1EEESB_SB_EEENS1_35KernelTmaWarpSpecializedCooperativeEEENS5_IJNSA_ILi256EEESF_NSA_ILi32EEEEEEfNS5_IJlSB_lEEEfSI_NS4_8TiledMMAINS4_8MMA_AtomIJNS4_4SM904GMMA30MMA_64x256x8_F32TF32TF32_SS_TNILNSM_7ScaleInE1ELSO_1EEEEEENS4_6LayoutINS5_IJNSA_ILi2EEESB_SB_EEENS5_IJSB_NSA_ILi0EEESU_EEEEENS5_IJNS4_10UnderscoreESX_SX_EEEEENS4_13SM90_TMA_LOADENS4_14ComposedLayoutINS4_7SwizzleILi3ELi4ELi3EEENS4_18smem_ptr_flag_bitsILi32EEENSR_INS5_IJNSA_ILi8EEESG_EEENS5_IJSG_SB_EEEEEEEvNS4_8identityES10_S1A_vS1B_EENS_8epilogue10collective6detail29Sm90TmaWarpSpecializedAdapterINS1E_15DefaultEpilogueIfSI_SI_NS1D_6thread17LinearCombinationIfLi1EffLNS1I_9ScaleType4KindE0ELNS_15FloatRoundStyleE2EfEENS1_15EpilogueDefaultEEEEEvvEEEEvNT_6ParamsE:
        .type           _ZN7cutlass13device_kernelINS_4gemm6kernel13GemmUniversalIN4cute5tupleIJiiiiEEENS1_10collective13CollectiveMmaINS1_34MainloopSm90TmaGmmaWarpSpecializedILi3ENS5_IJNS4_1CILi1EEESB_SB_EEENS1_35KernelTmaWarpSpecializedCooperativeEEENS5_IJNSA_ILi256EEESF_NSA_ILi32EEEEEEfNS5_IJlSB_lEEEfSI_NS4_8TiledMMAINS4_8MMA_AtomIJNS4_4SM904GMMA30MMA_64x256x8_F32TF32TF32_SS_TNILNSM_7ScaleInE1ELSO_1EEEEEENS4_6LayoutINS5_IJNSA_ILi2EEESB_SB_EEENS5_IJSB_NSA_ILi0EEESU_EEEEENS5_IJNS4_10UnderscoreESX_SX_EEEEENS4_13SM90_TMA_LOADENS4_14ComposedLayoutINS4_7SwizzleILi3ELi4ELi3EEENS4_18smem_ptr_flag_bitsILi32EEENSR_INS5_IJNSA_ILi8EEESG_EEENS5_IJSG_SB_EEEEEEEvNS4_8identityES10_S1A_vS1B_EENS_8epilogue10collective6detail29Sm90TmaWarpSpecializedAdapterINS1E_15DefaultEpilogueIfSI_SI_NS1D_6thread17LinearCombinationIfLi1EffLNS1I_9ScaleType4KindE0ELNS_15FloatRoundStyleE2EfEENS1_15EpilogueDefaultEEEEEvvEEEEvNT_6ParamsE,@function
        .size           _ZN7cutlass13device_kernelINS_4gemm6kernel13GemmUniversalIN4cute5tupleIJiiiiEEENS1_10collective13CollectiveMmaINS1_34MainloopSm90TmaGmmaWarpSpecializedILi3ENS5_IJNS4_1CILi1EEESB_SB_EEENS1_35KernelTmaWarpSpecializedCooperativeEEENS5_IJNSA_ILi256EEESF_NSA_ILi32EEEEEEfNS5_IJlSB_lEEEfSI_NS4_8TiledMMAINS4_8MMA_AtomIJNS4_4SM904GMMA30MMA_64x256x8_F32TF32TF32_SS_TNILNSM_7ScaleInE1ELSO_1EEEEEENS4_6LayoutINS5_IJNSA_ILi2EEESB_SB_EEENS5_IJSB_NSA_ILi0EEESU_EEEEENS5_IJNS4_10UnderscoreESX_SX_EEEEENS4_13SM90_TMA_LOADENS4_14ComposedLayoutINS4_7SwizzleILi3ELi4ELi3EEENS4_18smem_ptr_flag_bitsILi32EEENSR_INS5_IJNSA_ILi8EEESG_EEENS5_IJSG_SB_EEEEEEEvNS4_8identityES10_S1A_vS1B_EENS_8epilogue10collective6detail29Sm90TmaWarpSpecializedAdapterINS1E_15DefaultEpilogueIfSI_SI_NS1D_6thread17LinearCombinationIfLi1EffLNS1I_9ScaleType4KindE0ELNS_15FloatRoundStyleE2EfEENS1_15EpilogueDefaultEEEEEvvEEEEvNT_6ParamsE,(.L_x_574 - _ZN7cutlass13device_kernelINS_4gemm6kernel13GemmUniversalIN4cute5tupleIJiiiiEEENS1_10collective13CollectiveMmaINS1_34MainloopSm90TmaGmmaWarpSpecializedILi3ENS5_IJNS4_1CILi1EEESB_SB_EEENS1_35KernelTmaWarpSpecializedCooperativeEEENS5_IJNSA_ILi256EEESF_NSA_ILi32EEEEEEfNS5_IJlSB_lEEEfSI_NS4_8TiledMMAINS4_8MMA_AtomIJNS4_4SM904GMMA30MMA_64x256x8_F32TF32TF32_SS_TNILNSM_7ScaleInE1ELSO_1EEEEEENS4_6LayoutINS5_IJNSA_ILi2EEESB_SB_EEENS5_IJSB_NSA_ILi0EEESU_EEEEENS5_IJNS4_10UnderscoreESX_SX_EEEEENS4_13SM90_TMA_LOADENS4_14ComposedLayoutINS4_7SwizzleILi3ELi4ELi3EEENS4_18smem_ptr_flag_bitsILi32EEENSR_INS5_IJNSA_ILi8EEESG_EEENS5_IJSG_SB_EEEEEEEvNS4_8identityES10_S1A_vS1B_EENS_8epilogue10collective6detail29Sm90TmaWarpSpecializedAdapterINS1E_15DefaultEpilogueIfSI_SI_NS1D_6thread17LinearCombinationIfLi1EffLNS1I_9ScaleType4KindE0ELNS_15FloatRoundStyleE2EfEENS1_15EpilogueDefaultEEEEEvvEEEEvNT_6ParamsE)
        .other          _ZN7cutlass13device_kernelINS_4gemm6kernel13GemmUniversalIN4cute5tupleIJiiiiEEENS1_10collective13CollectiveMmaINS1_34MainloopSm90TmaGmmaWarpSpecializedILi3ENS5_IJNS4_1CILi1EEESB_SB_EEENS1_35KernelTmaWarpSpecializedCooperativeEEENS5_IJNSA_ILi256EEESF_NSA_ILi32EEEEEEfNS5_IJlSB_lEEEfSI_NS4_8TiledMMAINS4_8MMA_AtomIJNS4_4SM904GMMA30MMA_64x256x8_F32TF32TF32_SS_TNILNSM_7ScaleInE1ELSO_1EEEEEENS4_6LayoutINS5_IJNSA_ILi2EEESB_SB_EEENS5_IJSB_NSA_ILi0EEESU_EEEEENS5_IJNS4_10UnderscoreESX_SX_EEEEENS4_13SM90_TMA_LOADENS4_14ComposedLayoutINS4_7SwizzleILi3ELi4ELi3EEENS4_18smem_ptr_flag_bitsILi32EEENSR_INS5_IJNSA_ILi8EEESG_EEENS5_IJSG_SB_EEEEEEEvNS4_8identityES10_S1A_vS1B_EENS_8epilogue10collective6detail29Sm90TmaWarpSpecializedAdapterINS1E_15DefaultEpilogueIfSI_SI_NS1D_6thread17LinearCombinationIfLi1EffLNS1I_9ScaleType4KindE0ELNS_15FloatRoundStyleE2EfEENS1_15EpilogueDefaultEEEEEvvEEEEvNT_6ParamsE,@"STO_CUDA_ENTRY STV_DEFAULT"
_ZN7cutlass13device_kernelINS_4gemm6kernel13GemmUniversalIN4cute5tupleIJiiiiEEENS1_10collective13CollectiveMmaINS1_34MainloopSm90TmaGmmaWarpSpecializedILi3ENS5_IJNS4_1CILi1EEESB_SB_EEENS1_35KernelTmaWarpSpecializedCooperativeEEENS5_IJNSA_ILi256EEESF_NSA_ILi32EEEEEEfNS5_IJlSB_lEEEfSI_NS4_8TiledMMAINS4_8MMA_AtomIJNS4_4SM904GMMA30MMA_64x256x8_F32TF32TF32_SS_TNILNSM_7ScaleInE1ELSO_1EEEEEENS4_6LayoutINS5_IJNSA_ILi2EEESB_SB_EEENS5_IJSB_NSA_ILi0EEESU_EEEEENS5_IJNS4_10UnderscoreESX_SX_EEEEENS4_13SM90_TMA_LOADENS4_14ComposedLayoutINS4_7SwizzleILi3ELi4ELi3EEENS4_18smem_ptr_flag_bitsILi32EEENSR_INS5_IJNSA_ILi8EEESG_EEENS5_IJSG_SB_EEEEEEEvNS4_8identityES10_S1A_vS1B_EENS_8epilogue10collective6detail29Sm90TmaWarpSpecializedAdapterINS1E_15DefaultEpilogueIfSI_SI_NS1D_6thread17LinearCombinationIfLi1EffLNS1I_9ScaleType4KindE0ELNS_15FloatRoundStyleE2EfEENS1_15EpilogueDefaultEEEEEvvEEEEvNT_6ParamsE:
[----:B------:R-:W0:Y:S02]  /*0000*/  LDC R1, c[0x0][0x28] ;  /* 0x00000a00ff017b82 */ /* 0x000e240000000800 */
[----:B0-----:R-:W-:Y:S01]  /*0010*/  IADD3 R1, R1, -0x780, RZ ;  /* 0xfffff88001017810 */ /* 0x001fe20007ffe0ff */
[----:B------:R-:W0:Y:S01]  /*0020*/  S2R R2, SR_TID.X ;  /* 0x0000000000027919 */ /* 0x000e220000002100 */
[----:B------:R-:W-:Y:S01]  /*0030*/  ELECT P0, URZ, PT ;  /* 0x00000000003f782f */ /* 0x000fe20003800000 */
[----:B------:R-:W-:Y:S01]  /*0040*/  BSSY B0, `(.L_x_0) ;  /* 0x0000015000007945 */ /* 0x000fe20003800000 */
[--C-:B0-----:R-:W-:Y:S02]  /*0050*/  SHF.R.U32.HI R0, RZ, 0x5, R2.reuse ;  /* 0x00000005ff007819 */ /* 0x101fe40000011602 */
[----:B------:R-:W-:-:S03]  /*0060*/  SHF.R.U32.HI R160, RZ, 0x7, R2 ;  /* 0x00000007ffa07819 */ /* 0x000fc60000011602 */
[----:B------:R-:W0:Y:S04]  /*0070*/  SHFL.IDX PT, R3, R0, RZ, 0x1f ;  /* 0x00001fff00037589 */ /* 0x000e2800000e0000 */
[----:B------:R-:W1:Y:S01]  /*0080*/  SHFL.IDX PT, R2, R160, RZ, 0x1f ;  /* 0x00001fffa0027589 */ /* 0x000e6200000e0000 */
[----:B0-----:R-:W-:Y:S02]  /*0090*/  R2UR UR10, R3 ;  /* 0x00000000030a72ca */ /* 0x001fe400000e0000 */
[----:B-1----:R-:W-:-:S11]  /*00a0*/  R2UR UR5, R2 ;  /* 0x00000000020572ca */ /* 0x002fd600000e0000 */
[----:B------:R-:W-:Y:S02]  /*00b0*/  USHF.R.S32.HI UR4, URZ, 0x1f, UR10 ;  /* 0x0000001f3f047899 */ /* 0x000fe4000801140a */
[----:B------:R-:W-:Y:S02]  /*00c0*/  ISETP.NE.OR P0, PT, RZ, UR10, !P0 ;  /* 0x0000000aff007c0c */ /* 0x000fe4000c705670 */
[----:B------:R-:W-:-:S04]  /*00d0*/  ULEA.HI UR4, UR4, UR10, URZ, 0x2 ;  /* 0x0000000a04047291 */ /* 0x000fc8000f8f103f */
[----:B------:R-:W-:-:S04]  /*00e0*/  ULOP3.LUT UR4, UR4, 0xfffffffc, URZ, 0xc0, !UPT ;  /* 0xfffffffc04047892 */ /* 0x000fc8000f8ec03f */
[----:B------:R-:W-:-:S03]  /*00f0*/  UIADD3 UR10, UR10, -UR4, URZ ;  /* 0x800000040a0a7290 */ /* 0x000fc6000fffe03f */
[----:B------:R-:W-:Y:S09]  /*0100*/  @P0 BRA `(.L_x_1) ;  /* 0x0000000000200947 */ /* 0x000ff20003800000 */
[----:B------:R-:W-:Y:S02]  /*0110*/  ULDC.64 UR6, c[0x0][0x198] ;  /* 0x0000660000067ab9 */ /* 0x000fe40000000a00 */
[----:B------:R-:W-:Y:S02]  /*0120*/  UIADD3 UR8, UP0, UR6, 0xf0, URZ ;  /* 0x000000f006087890 */ /* 0x000fe4000ff1e03f */
[----:B------:R-:W-:Y:S02]  /*0130*/  UIADD3 UR6, UP1, UR6, 0x1f0, URZ ;  /* 0x000001f006067890 */ /* 0x000fe4000ff3e03f */
[----:B------:R-:W-:Y:S02]  /*0140*/  UIADD3.X UR9, URZ, UR7, URZ, UP0, !UPT ;  /* 0x000000073f097290 */ /* 0x000fe400087fe43f */
[----:B------:R-:W-:-:S07]  /*0150*/  UIADD3.X UR7, URZ, UR7, URZ, UP1, !UPT ;  /* 0x000000073f077290 */ /* 0x000fce0008ffe43f */
[----:B------:R0:W-:Y:S02]  /*0160*/  UTMACCTL.PF [UR8] ;  /* 0x00000000080079b9 */ /* 0x0001e40008040000 */
[----:B------:R0:W-:Y:S02]  /*0170*/  UTMACCTL.PF [UR6] ;  /* 0x00000000060079b9 */ /* 0x0001e40008040000 */
[----:B0-----:R-:W-:Y:S01]  /*0180*/  NOP ;  /* 0x0000000000007918 */ /* 0x001fe20000000000 */
.L_x_1:
[----:B------:R-:W-:Y:S05]  /*0190*/  BSYNC B0 ;  /* 0x0000000000007941 */ /* 0x000fea0003800000 */
.L_x_0:
[----:B------:R-:W0:Y:S01]  /*01a0*/  SHFL.IDX PT, R2, R0, RZ, 0x1f ;  /* 0x00001fff00027589 */ /* 0x000e2200000e0000 */
[----:B------:R-:W-:Y:S01]  /*01b0*/  UISETP.NE.AND UP0, UPT, UR10, 0x3, UPT ;  /* 0x000000030a00788c */ /* 0x000fe2000bf05270 */
[----:B------:R-:W-:Y:S01]  /*01c0*/  ISETP.NE.AND P1, PT, RZ, UR5, PT ;  /* 0x00000005ff007c0c */ /* 0x000fe2000bf25270 */
[----:B------:R-:W-:Y:S02]  /*01d0*/  UIADD3 UR18, UR5, -0x1, URZ ;  /* 0xffffffff05127890 */ /* 0x000fe4000fffe03f */
[----:B------:R-:W-:Y:S02]  /*01e0*/  UISETP.EQ.OR UP0, UPT, UR10, URZ, !UP0 ;  /* 0x0000003f0a00728c */ /* 0x000fe4000c702670 */
[----:B------:R-:W-:Y:S02]  /*01f0*/  UISETP.GE.U32.AND UP1, UPT, UR18, 0x2, UPT ;  /* 0x000000021200788c */ /* 0x000fe4000bf26070 */
[----:B------:R-:W-:-:S04]  /*0200*/  UISETP.EQ.AND UP0, UPT, UR5, URZ, UP0 ;  /* 0x0000003f0500728c */ /* 0x000fc80008702270 */
[----:B------:R-:W-:-:S04]  /*0210*/  USEL UR40, URZ, 0x1, !UP0 ;  /* 0x000000013f287887 */ /* 0x000fc8000c000000 */
[----:B------:R-:W-:Y:S01]  /*0220*/  USEL UR40, UR40, 0x2, UP1 ;  /* 0x0000000228287887 */ /* 0x000fe20008800000 */
[----:B0-----:R-:W-:-:S13]  /*0230*/  ISETP.NE.AND P0, PT, R2, RZ, PT ;  /* 0x000000ff0200720c */ /* 0x001fda0003f05270 */
[----:B------:R-:W-:Y:S05]  /*0240*/  @P0 BRA `(.L_x_2) ;  /* 0x0000000000500947 */ /* 0x000fea0003800000 */
[----:B------:R-:W0:Y:S01]  /*0250*/  S2UR UR8, SR_CgaCtaId ;  /* 0x00000000000879c3 */ /* 0x000e220000008800 */
[----:B------:R-:W-:Y:S01]  /*0260*/  UMOV UR4, 0x400 ;  /* 0x0000040000047882 */ /* 0x000fe20000000000 */
[----:B------:R-:W-:Y:S01]  /*0270*/  UMOV UR5, 0x1 ;  /* 0x0000000100057882 */ /* 0x000fe20000000000 */
[----:B------:R-:W-:Y:S01]  /*0280*/  UMOV UR6, 0x100 ;  /* 0x0000010000067882 */ /* 0x000fe20000000000 */
[----:B------:R-:W-:Y:S01]  /*0290*/  ELECT P0, URZ, PT ;  /* 0x00000000003f782f */ /* 0x000fe20003800000 */
[----:B------:R-:W-:-:S04]  /*02a0*/  UIADD3 UR6, -UR6, 0x100000, URZ ;  /* 0x0010000006067890 */ /* 0x000fc8000fffe13f */
[----:B------:R-:W-:Y:S02]  /*02b0*/  USHF.L.U32 UR7, UR6, 0xb, URZ ;  /* 0x0000000b06077899 */ /* 0x000fe4000800063f */
[----:B------:R-:W-:Y:S02]  /*02c0*/  USHF.L.U32 UR6, UR6, 0x1, URZ ;  /* 0x0000000106067899 */ /* 0x000fe4000800063f */
[----:B0-----:R-:W-:Y:S02]  /*02d0*/  ULEA UR8, UR8, UR4, 0x18 ;  /* 0x0000000408087291 */ /* 0x001fe4000f8ec03f */
[----:B------:R-:W-:-:S04]  /*02e0*/  UIADD3 UR4, -UR5, 0x100000, URZ ;  /* 0x0010000005047890 */ /* 0x000fc8000fffe13f */
[----:B------:R-:W-:Y:S02]  /*02f0*/  USHF.L.U32 UR5, UR4, 0xb, URZ ;  /* 0x0000000b04057899 */ /* 0x000fe4000800063f */
[----:B------:R-:W-:Y:S01]  /*0300*/  USHF.L.U32 UR4, UR4, 0x1, URZ ;  /* 0x0000000104047899 */ /* 0x000fe2000800063f */
[----:B------:R-:W0:Y:S11]  /*0310*/  FENCE.VIEW.ASYNC.S ;  /* 0x00000000000073c6 */ /* 0x000e360000000000 */
[----:B0-----:R0:W1:Y:S01]  /*0320*/  SYNCS.EXCH.64 URZ, [UR8], UR4 ;  /* 0x00000004083f75b2 */ /* 0x0010620008000100 */
[----:B------:R0:W2:Y:S01]  /*0330*/  SYNCS.EXCH.64 URZ, [UR8+0x18], UR6 ;  /* 0x00001806083f75b2 */ /* 0x0000a20008000100 */
[----:B------:R0:W3:Y:S01]  /*0340*/  SYNCS.EXCH.64 URZ, [UR8+0x8], UR4 ;  /* 0x00000804083f75b2 */ /* 0x0000e20008000100 */
[----:B------:R0:W4:Y:S01]  /*0350*/  SYNCS.EXCH.64 URZ, [UR8+0x20], UR6 ;  /* 0x00002006083f75b2 */ /* 0x0001220008000100 */
[----:B------:R0:W0:Y:S01]  /*0360*/  SYNCS.EXCH.64 URZ, [UR8+0x10], UR4 ;  /* 0x00001004083f75b2 */ /* 0x0000220008000100 */
[----:B------:R0:W0:Y:S01]  /*0370*/  SYNCS.EXCH.64 URZ, [UR8+0x28], UR6 ;  /* 0x00002806083f75b2 */ /* 0x0000220008000100 */
[----:B------:R-:W-:Y:S01]  /*0380*/  NOP ;  /* 0x0000000000007918 */ /* 0x000fe20000000000 */
.L_x_2:
[----:B------:R-:W5:Y:S01]  /*0390*/  SHFL.IDX PT, R0, R0, RZ, 0x1f ;  /* 0x00001fff00007589 */ /* 0x000f6200000e0000 */
[----:B------:R-:W-:Y:S01]  /*03a0*/  ELECT P0, URZ, PT ;  /* 0x00000000003f782f */ /* 0x000fe20003800000 */
[----:B------:R-:W1:Y:S01]  /*03b0*/  S2UR UR17, SR_CTAID.Y ;  /* 0x00000000001179c3 */ /* 0x000e620000002600 */
[----:B0-----:R-:W-:Y:S01]  /*03c0*/  ULDC UR5, c[0x0][0x65c] ;  /* 0x0001970000057ab9 */ /* 0x001fe20000000800 */
[----:B------:R-:W-:Y:S01]  /*03d0*/  UMOV UR12, 0x20 ;  /* 0x00000020000c7882 */ /* 0x000fe20000000000 */
[----:B------:R-:W-:Y:S01]  /*03e0*/  UISETP.NE.AND UP2, UPT, UR5, 0x1, UPT ;  /* 0x000000010500788c */ /* 0x000fe2000bf45270 */
[----:B------:R-:W-:Y:S01]  /*03f0*/  NOP ;  /* 0x0000000000007918 */ /* 0x000fe20000000000 */
[----:B------:R-:W-:Y:S02]  /*0400*/  NOP ;  /* 0x0000000000007918 */ /* 0x000fe40000000000 */
[----:B------:R-:W-:Y:S01]  /*0410*/  UP2UR UR45, UPR, URZ, 0x4 ;  /* 0x000000043f2d7883 */ /* 0x000fe20008000000 */
[----:B------:R-:W0:Y:S01]  /*0420*/  S2UR UR4, SR_CTAID.X ;  /* 0x00000000000479c3 */ /* 0x000e220000002500 */
[----:B------:R-:W-:-:S02]  /*0430*/  PLOP3.LUT P2, PT, PT, PT, UP2, 0x80, 0x0 ;  /* 0x000000000000781c */ /* 0x000fc40003f4f028 */
[----:B------:R-:W-:Y:S02]  /*0440*/  PLOP3.LUT P4, PT, PT, PT, UP2, 0x80, 0x0 ;  /* 0x000000000000781c */ /* 0x000fe40003f8f028 */
[----:B------:R-:W-:Y:S01]  /*0450*/  PLOP3.LUT P3, PT, PT, PT, UP2, 0x80, 0x0 ;  /* 0x000000000000781c */ /* 0x000fe20003f6f028 */
[----:B------:R-:W-:Y:S01]  /*0460*/  @UP2 ULDC UR14, c[0x0][0x10] ;  /* 0x00000400000e2ab9 */ /* 0x000fe20000000800 */
[----:B------:R-:W-:Y:S01]  /*0470*/  @UP2 UMOV UR9, URZ ;  /* 0x0000003f00092c82 */ /* 0x000fe20008000000 */
[----:B------:R-:W-:Y:S01]  /*0480*/  @!UP2 ULDC UR11, c[0x0][0xc] ;  /* 0x00000300000baab9 */ /* 0x000fe20000000800 */
[----:B-----5:R-:W-:Y:S01]  /*0490*/  ISETP.NE.OR P0, PT, R0, RZ, !P0 ;  /* 0x000000ff0000720c */ /* 0x020fe20004705670 */
[----:B-1----:R-:W-:Y:S02]  /*04a0*/  @UP2 UMOV UR7, UR17 ;  /* 0x0000001100072c82 */ /* 0x002fe40008000000 */
[----:B------:R-:W-:Y:S01]  /*04b0*/  @UP2 UMOV UR8, UR7 ;  /* 0x0000000700082c82 */ /* 0x000fe20008000000 */
[----:B------:R-:W-:Y:S01]  /*04c0*/  @!UP2 UMOV UR7, UR17 ;  /* 0x000000110007ac82 */ /* 0x000fe20008000000 */
[----:B0-----:R-:W-:-:S08]  /*04d0*/  @UP2 UIMAD.WIDE.U32 UR14, UR4, UR14, UR8 ;  /* 0x0000000e040e22a5 */ /* 0x001fd0000f8e0008 */
[----:B------:R-:W-:Y:S01]  /*04e0*/  VOTEU.ALL UP0, P0 ;  /* 0x00000000003f7886 */ /* 0x000fe20000000000 */
[----:B------:R-:W-:Y:S01]  /*04f0*/  VOTEU.ALL UP1, P0 ;  /* 0x00000000003f7886 */ /* 0x000fe20000020000 */
[----:B------:R-:W-:Y:S01]  /*0500*/  IMAD.U32 R2, RZ, RZ, UR14 ;  /* 0x0000000eff027e24 */ /* 0x000fe2000f8e00ff */
[----:B------:R-:W-:Y:S02]  /*0510*/  MOV R3, UR15 ;  /* 0x0000000f00037c02 */ /* 0x000fe40008000f00 */
[----:B------:R-:W0:Y:S01]  /*0520*/  @!UP0 S2UR UR6, SR_CgaCtaId ;  /* 0x00000000000689c3 */ /* 0x000e220000008800 */
[----:B------:R-:W-:Y:S01]  /*0530*/  @!UP0 UMOV UR5, 0x400 ;  /* 0x0000040000058882 */ /* 0x000fe20000000000 */
[----:B------:R-:W-:-:S04]  /*0540*/  @!UP0 UIADD3 UR12, -UR12, 0x100000, URZ ;  /* 0x001000000c0c8890 */ /* 0x000fc8000fffe13f */
[----:B------:R-:W-:Y:S02]  /*0550*/  @!UP0 USHF.L.U32 UR13, UR12, 0xb, URZ ;  /* 0x0000000b0c0d8899 */ /* 0x000fe4000800063f */
[----:B------:R-:W-:Y:S02]  /*0560*/  @!UP0 USHF.L.U32 UR12, UR12, 0x1, URZ ;  /* 0x000000010c0c8899 */ /* 0x000fe4000800063f */
[----:B0-----:R-:W-:Y:S01]  /*0570*/  @!UP0 ULEA UR16, UR6, UR5, 0x18 ;  /* 0x0000000506108291 */ /* 0x001fe2000f8ec03f */
[----:B------:R-:W-:Y:S01]  /*0580*/  VOTEU.ALL UP0, P0 ;  /* 0x00000000003f7886 */ /* 0x000fe20000000000 */
[----:B------:R-:W-:Y:S01]  /*0590*/  PLOP3.LUT P0, PT, PT, PT, UP2, 0x80, 0x0 ;  /* 0x000000000000781c */ /* 0x000fe20003f0f028 */
[----:B------:R-:W-:Y:S01]  /*05a0*/  UMOV UR5, URZ ;  /* 0x0000003f00057c82 */ /* 0x000fe20008000000 */
[----:B------:R-:W-:Y:S01]  /*05b0*/  @UP2 UMOV UR6, URZ ;  /* 0x0000003f00062c82 */ /* 0x000fe20008000000 */
[----:B------:R-:W-:Y:S02]  /*05c0*/  @!UP2 UIMAD.WIDE.U32 UR8, UR11, UR7, UR4 ;  /* 0x000000070b08a2a5 */ /* 0x000fe4000f8e0004 */
[----:B------:R-:W-:-:S04]  /*05d0*/  @UP2 UIADD3 UR6, UR15, UR6, URZ ;  /* 0x000000060f062290 */ /* 0x000fc8000fffe03f */
[----:B------:R-:W-:Y:S01]  /*05e0*/  MOV R5, UR9 ;  /* 0x0000000900057c02 */ /* 0x000fe20008000f00 */
[----:B------:R-:W0:Y:S02]  /*05f0*/  FENCE.VIEW.ASYNC.S ;  /* 0x00000000000073c6 */ /* 0x000e240000000000 */
[----:B0-----:R0:W2:Y:S01]  /*0600*/  @!UP0 SYNCS.EXCH.64 URZ, [UR16+0x40], UR12 ;  /* 0x0000400c103f85b2 */ /* 0x0010a20008000100 */
[----:B------:R-:W-:Y:S01]  /*0610*/  @P2 MOV R6, UR6 ;  /* 0x0000000600062c02 */ /* 0x000fe20008000f00 */
[----:B------:R-:W-:Y:S01]  /*0620*/  IMAD.U32 R4, RZ, RZ, UR8 ;  /* 0x00000008ff047e24 */ /* 0x000fe2000f8e00ff */
[----:B------:R-:W-:Y:S01]  /*0630*/  @!P4 MOV R6, R5 ;  /* 0x000000050006c202 */ /* 0x000fe20000000f00 */
[----:B------:R-:W-:Y:S01]  /*0640*/  @P0 IMAD.MOV.U32 R7, RZ, RZ, R2 ;  /* 0x000000ffff070224 */ /* 0x000fe200078e0002 */
[----:B------:R-:W-:Y:S01]  /*0650*/  MOV R3, UR9 ;  /* 0x0000000900037c02 */ /* 0x000fe20008000f00 */
[----:B------:R-:W-:Y:S02]  /*0660*/  IMAD.U32 R2, RZ, RZ, UR8 ;  /* 0x00000008ff027e24 */ /* 0x000fe4000f8e00ff */
[----:B------:R0:W-:Y:S02]  /*0670*/  STL [R1+0x200], R6 ;  /* 0x0002000601007387 */ /* 0x0001e40000100800 */
[----:B------:R-:W-:-:S05]  /*0680*/  @!P3 IMAD.MOV.U32 R7, RZ, RZ, R2 ;  /* 0x000000ffff07b224 */ /* 0x000fca00078e0002 */
[----:B------:R0:W-:Y:S01]  /*0690*/  STL [R1+0x204], R7 ;  /* 0x0002040701007387 */ /* 0x0001e20000100800 */
[----:B------:R0:W2:Y:S01]  /*06a0*/  @!UP1 SYNCS.EXCH.64 URZ, [UR16+0x48], UR12 ;  /* 0x0000480c103f95b2 */ /* 0x0000a20008000100 */
[----:B------:R-:W-:Y:S01]  /*06b0*/  NOP ;  /* 0x0000000000007918 */ /* 0x000fe20000000000 */
[----:B--234-:R-:W-:Y:S06]  /*06c0*/  BAR.SYNC.DEFER_BLOCKING 0x0 ;  /* 0x0000000000007b1d */ /* 0x01cfec0000010000 */
[----:B------:R-:W-:Y:S05]  /*06d0*/  @!P1 BRA `(.L_x_3) ;  /* 0x0000016400ac9947 */ /* 0x000fea0003800000 */
[----:B------:R-:W-:-:S06]  /*06e0*/  UISETP.GT.U32.AND UP0, UPT, UR18, 0x1, UPT ;  /* 0x000000011200788c */ /* 0x000fcc000bf04070 */
[----:B------:R-:W-:-:S13]  /*06f0*/  PLOP3.LUT P0, PT, PT, PT, UP0, 0x80, 0x0 ;  /* 0x000000000000781c */ /* 0x000fda0003f0f008 */
[----:B0-----:R-:W-:Y:S05]  /*0700*/  @P0 EXIT ;  /* 0x000000000000094d */ /* 0x001fea0003800000 */
[----:B------:R-:W-:Y:S01]  /*0710*/  ULDC.64 UR8, c[0x0][0x650] ;  /* 0x0001940000087ab9 */ /* 0x000fe20000000a00 */
[----:B------:R-:W-:Y:S01]  /*0720*/  UMOV UR41, 0xffffffff ;  /* 0xffffffff00297882 */ /* 0x000fe20000000000 */
[----:B------:R-:W-:Y:S01]  /*0730*/  ISETP.GE.U32.AND P0, PT, R7, UR8, PT ;  /* 0x0000000807007c0c */ /* 0x000fe2000bf06070 */
[----:B------:R-:W-:Y:S01]  /*0740*/  UMOV UR42, 0xffffffff ;  /* 0xffffffff002a7882 */ /* 0x000fe20000000000 */
[----:B------:R-:W-:Y:S01]  /*0750*/  UMOV UR43, 0xffffffff ;  /* 0xffffffff002b7882 */ /* 0x000fe20000000000 */
[----:B------:R-:W-:Y:S02]  /*0760*/  PRMT R0, RZ, 0x7610, R0 ;  /* 0x00007610ff007816 */ /* 0x000fe40000000000 */
[----:B------:R-:W-:-:S13]  /*0770*/  ISETP.GE.U32.AND.EX P0, PT, R6, UR9, PT, P0 ;  /* 0x0000000906007c0c */ /* 0x000fda000bf06100 */
[----:B------:R-:W-:Y:S05]  /*0780*/  @P0 BRA `(.L_x_4) ;  /* 0x0000000400800947 */ /* 0x000fea0003800000 */
[----:B------:R-:W-:Y:S01]  /*0790*/  I2FP.F32.U32 R0, UR4 ;  /* 0x0000000400007c45 */ /* 0x000fe20008201000 */
[----:B------:R-:W-:Y:S01]  /*07a0*/  ULDC.64 UR16, c[0x0][0x628] ;  /* 0x00018a0000107ab9 */ /* 0x000fe20000000a00 */
[----:B------:R-:W-:Y:S01]  /*07b0*/  ULDC UR6, c[0x0][0x150] ;  /* 0x0000540000067ab9 */ /* 0x000fe20000000800 */
[----:B------:R-:W-:Y:S01]  /*07c0*/  ISETP.NE.U32.AND P0, PT, RZ, UR16, PT ;  /* 0x00000010ff007c0c */ /* 0x000fe2000bf05070 */
[----:B------:R-:W-:Y:S01]  /*07d0*/  ULDC UR15, c[0x0][0x630] ;  /* 0x00018c00000f7ab9 */ /* 0x000fe20000000800 */
[----:B------:R-:W-:Y:S01]  /*07e0*/  FMUL R0, R0, UR6 ;  /* 0x0000000600007c20 */ /* 0x000fe20008400000 */
[----:B------:R-:W-:Y:S01]  /*07f0*/  R2UR UR18, R7 ;  /* 0x00000000071272ca */ /* 0x000fe200000e0000 */
[----:B------:R-:W-:Y:S01]  /*0800*/  ULDC UR20, c[0x0][0x154] ;  /* 0x0000550000147ab9 */ /* 0x000fe20000000800 */
[----:B------:R-:W-:Y:S01]  /*0810*/  ISETP.NE.AND.EX P0, PT, RZ, UR17, PT, P0 ;  /* 0x00000011ff007c0c */ /* 0x000fe2000bf05300 */
[----:B------:R0:W1:Y:S01]  /*0820*/  F2I.U32.TRUNC.NTZ R2, R0 ;  /* 0x0000000000027305 */ /* 0x000062000020f000 */
[----:B------:R-:W-:-:S02]  /*0830*/  R2UR UR19, R6 ;  /* 0x00000000061372ca */ /* 0x000fc400000e0000 */
[----:B------:R-:W-:Y:S02]  /*0840*/  R2UR UR8, R7 ;  /* 0x00000000070872ca */ /* 0x000fe400000e0000 */
[----:B------:R-:W-:-:S07]  /*0850*/  R2UR UR9, R6 ;  /* 0x00000000060972ca */ /* 0x000fce00000e0000 */
[----:B0-----:R-:W-:Y:S08]  /*0860*/  @!P0 BRA `(.L_x_5) ;  /* 0x0000000000308947 */ /* 0x001ff00003800000 */
[----:B------:R-:W-:Y:S01]  /*0870*/  R2UR UR8, R7 ;  /* 0x00000000070872ca */ /* 0x000fe200000e0000 */
[----:B------:R-:W-:Y:S01]  /*0880*/  ULDC UR6, c[0x0][0x634] ;  /* 0x00018d0000067ab9 */ /* 0x000fe20000000800 */
[----:B------:R-:W-:-:S11]  /*0890*/  R2UR UR14, R6 ;  /* 0x00000000060e72ca */ /* 0x000fd600000e0000 */
[----:B------:R-:W-:-:S04]  /*08a0*/  UIADD3 UR6, UP0, UR8, UR6, URZ ;  /* 0x0000000608067290 */ /* 0x000fc8000ff1e03f */
[----:B------:R-:W-:-:S04]  /*08b0*/  UIADD3.X UR14, URZ, UR14, URZ, UP0, !UPT ;  /* 0x0000000e3f0e7290 */ /* 0x000fc800087fe43f */
[----:B------:R-:W-:-:S04]  /*08c0*/  UIMAD.WIDE.U32 UR8, UR14, UR16, URZ ;  /* 0x000000100e0872a5 */ /* 0x000fc8000f8e003f */
[----:B------:R-:W-:Y:S02]  /*08d0*/  UIMAD.WIDE.U32 UR10, UP0, UR6, UR17, UR8 ;  /* 0x00000011060a72a5 */ /* 0x000fe4000f800008 */
[----:B------:R-:W-:Y:S02]  /*08e0*/  UIMAD.WIDE.U32 UR8, UR6, UR16, URZ ;  /* 0x00000010060872a5 */ /* 0x000fe4000f8e003f */
[----:B------:R-:W-:Y:S02]  /*08f0*/  UIADD3.X UR13, URZ, URZ, URZ, UP0, !UPT ;  /* 0x0000003f3f0d7290 */ /* 0x000fe400087fe43f */
[----:B------:R-:W-:Y:S01]  /*0900*/  UIADD3 URZ, UP0, UR9, UR10, URZ ;  /* 0x0000000a093f7290 */ /* 0x000fe2000ff1e03f */
[----:B------:R-:W-:-:S03]  /*0910*/  UMOV UR12, UR11 ;  /* 0x0000000b000c7c82 */ /* 0x000fc60008000000 */
[----:B------:R-:W-:-:S12]  /*0920*/  UIMAD.WIDE.U32.X UR8, UR14, UR17, UR12, UP0 ;  /* 0x000000110e0872a5 */ /* 0x000fd800080e040c */
.L_x_5:
[----:B------:R-:W-:Y:S01]  /*0930*/  USHF.R.U64 UR43, UR8, UR15, UR9 ;  /* 0x0000000f082b7299 */ /* 0x000fe20008001209 */
[----:B------:R-:W-:Y:S01]  /*0940*/  I2FP.F32.U32 R0, UR7 ;  /* 0x0000000700007c45 */ /* 0x000fe20008201000 */
[----:B------:R-:W-:Y:S01]  /*0950*/  USHF.R.U32.HI UR5, URZ, UR15, UR9 ;  /* 0x0000000f3f057299 */ /* 0x000fe20008011609 */
[----:B-1----:R-:W-:Y:S01]  /*0960*/  R2UR UR12, R2 ;  /* 0x00000000020c72ca */ /* 0x002fe200000e0000 */
[----:B------:R-:W-:Y:S02]  /*0970*/  UIADD3 UR6, UP0, URZ, -UR43, URZ ;  /* 0x8000002b3f067290 */ /* 0x000fe4000ff1e03f */
[----:B------:R-:W-:Y:S01]  /*0980*/  FMUL R0, R0, UR20 ;  /* 0x0000001400007c20 */ /* 0x000fe20008400000 */
[----:B------:R-:W-:Y:S01]  /*0990*/  ULDC.64 UR8, c[0x0][0x620] ;  /* 0x0001880000087ab9 */ /* 0x000fe20000000a00 */
[----:B------:R-:W-:Y:S01]  /*09a0*/  UIADD3.X UR5, URZ, ~UR5, URZ, UP0, !UPT ;  /* 0x800000053f057290 */ /* 0x000fe200087fe43f */
[----:B------:R-:W-:Y:S01]  /*09b0*/  UMOV UR10, UR18 ;  /* 0x00000012000a7c82 */ /* 0x000fe20008000000 */
[----:B------:R-:W-:-:S02]  /*09c0*/  UMOV UR11, UR19 ;  /* 0x00000013000b7c82 */ /* 0x000fc40008000000 */
[----:B------:R-:W-:Y:S01]  /*09d0*/  UIMAD UR5, UR5, UR8, URZ ;  /* 0x00000008050572a4 */ /* 0x000fe2000f8e023f */
[----:B------:R-:W0:Y:S01]  /*09e0*/  F2I.U32.TRUNC.NTZ R0, R0 ;  /* 0x0000000000007305 */ /* 0x000e22000020f000 */
[----:B------:R-:W-:Y:S02]  /*09f0*/  UIMAD.WIDE.U32 UR10, UR6, UR8, UR10 ;  /* 0x00000008060a72a5 */ /* 0x000fe4000f8e000a */
[----:B------:R-:W-:Y:S01]  /*0a00*/  UIMAD UR6, UR6, UR9, UR5 ;  /* 0x00000009060672a4 */ /* 0x000fe2000f8e0205 */
[----:B------:R-:W-:Y:S01]  /*0a10*/  ULDC UR21, c[0x0][0x658] ;  /* 0x0001960000157ab9 */ /* 0x000fe20000000800 */
[----:B------:R-:W-:Y:S02]  /*0a20*/  UMOV UR19, 0xffffffff ;  /* 0xffffffff00137882 */ /* 0x000fe40000000000 */
[----:B------:R-:W-:Y:S01]  /*0a30*/  UIADD3 UR6, UR11, UR6, URZ ;  /* 0x000000060b067290 */ /* 0x000fe2000fffe03f */
[----:B------:R-:W-:Y:S01]  /*0a40*/  ULDC UR15, c[0x0][0x618] ;  /* 0x00018600000f7ab9 */ /* 0x000fe20000000800 */
[----:B------:R-:W-:Y:S01]  /*0a50*/  ULDC.64 UR8, c[0x0][0x640] ;  /* 0x0001900000087ab9 */ /* 0x000fe20000000a00 */
[----:B------:R-:W-:Y:S01]  /*0a60*/  USHF.L.U32 UR11, UR19, UR21, URZ ;  /* 0x00000015130b7299 */ /* 0x000fe2000800063f */
[----:B------:R-:W-:Y:S01]  /*0a70*/  ISETP.NE.U32.AND P0, PT, RZ, UR8, PT ;  /* 0x00000008ff007c0c */ /* 0x000fe2000bf05070 */
[----:B------:R-:W-:-:S02]  /*0a80*/  USHF.R.U64 UR19, UR10, UR15, UR6 ;  /* 0x0000000f0a137299 */ /* 0x000fc40008001206 */
[----:B------:R-:W-:Y:S01]  /*0a90*/  USHF.R.U32.HI UR10, URZ, UR15, UR6 ;  /* 0x0000000f3f0a7299 */ /* 0x000fe20008011606 */
[----:B0-----:R-:W-:Y:S01]  /*0aa0*/  R2UR UR14, R0 ;  /* 0x00000000000e72ca */ /* 0x001fe200000e0000 */
[----:B------:R-:W-:Y:S01]  /*0ab0*/  ULDC UR17, c[0x0][0x608] ;  /* 0x0001820000117ab9 */ /* 0x000fe20000000800 */
[----:B------:R-:W-:Y:S01]  /*0ac0*/  ISETP.NE.AND.EX P0, PT, RZ, UR9, PT, P0 ;  /* 0x00000009ff007c0c */ /* 0x000fe2000bf05300 */
[----:B------:R-:W-:Y:S02]  /*0ad0*/  USHF.R.U64 UR23, UR19, UR17, UR10 ;  /* 0x0000001113177299 */ /* 0x000fe4000800120a */
[----:B------:R-:W-:Y:S01]  /*0ae0*/  USHF.R.U32.HI UR10, URZ, UR17, UR10 ;  /* 0x000000113f0a7299 */ /* 0x000fe2000801160a */
[----:B------:R-:W-:Y:S01]  /*0af0*/  UMOV UR16, 0x1 ;  /* 0x0000000100107882 */ /* 0x000fe20000000000 */
[----:B------:R-:W-:Y:S02]  /*0b00*/  UIADD3 UR12, -UR12, URZ, URZ ;  /* 0x0000003f0c0c7290 */ /* 0x000fe4000fffe13f */
[----:B------:R-:W-:-:S02]  /*0b10*/  USHF.R.U64 UR24, UR23, UR21, UR10 ;  /* 0x0000001517187299 */ /* 0x000fc4000800120a */
[----:B------:R-:W-:Y:S01]  /*0b20*/  USHF.L.U32 UR6, UR16, UR21, URZ ;  /* 0x0000001510067299 */ /* 0x000fe2000800063f */
[----:B------:R-:W-:Y:S01]  /*0b30*/  ULDC UR13, c[0x0][0x144] ;  /* 0x00005100000d7ab9 */ /* 0x000fe20000000800 */
[----:B------:R-:W-:Y:S01]  /*0b40*/  ULDC UR5, c[0x0][0x600] ;  /* 0x0001800000057ab9 */ /* 0x000fe20000000800 */
[----:B------:R-:W-:Y:S02]  /*0b50*/  ULOP3.LUT UR16, URZ, UR11, URZ, 0x33, !UPT ;  /* 0x0000000b3f107292 */ /* 0x000fe4000f8e333f */
[----:B------:R-:W-:Y:S02]  /*0b60*/  USHF.R.U32.HI UR11, URZ, UR21, UR10 ;  /* 0x000000153f0b7299 */ /* 0x000fe4000801160a */
[----:B------:R-:W-:Y:S02]  /*0b70*/  UIADD3 UR18, UR5, -0x1, URZ ;  /* 0xffffffff05127890 */ /* 0x000fe4000fffe03f */
[----:B------:R-:W-:Y:S02]  /*0b80*/  UIADD3 UR20, -UR14, URZ, URZ ;  /* 0x0000003f0e147290 */ /* 0x000fe4000fffe13f */
[----:B------:R-:W-:Y:S01]  /*0b90*/  UIMAD UR4, UR13, UR12, UR4 ;  /* 0x0000000c0d0472a4 */ /* 0x000fe2000f8e0204 */
[----:B------:R-:W-:Y:S01]  /*0ba0*/  ULDC UR25, c[0x0][0x148] ;  /* 0x0000520000197ab9 */ /* 0x000fe20000000800 */
[----:B------:R-:W-:Y:S01]  /*0bb0*/  ULDC UR21, c[0x0][0x648] ;  /* 0x0001920000157ab9 */ /* 0x000fe20000000800 */
[----:B------:R-:W-:Y:S01]  /*0bc0*/  ULDC UR22, c[0x0][0x638] ;  /* 0x00018e0000167ab9 */ /* 0x000fe20000000800 */
[----:B------:R-:W-:Y:S01]  /*0bd0*/  UMOV UR10, UR24 ;  /* 0x00000018000a7c82 */ /* 0x000fe20008000000 */
[----:B------:R-:W-:Y:S07]  /*0be0*/  @!P0 BRA `(.L_x_6) ;  /* 0x0000000000308947 */ /* 0x000fee0003800000 */
[----:B------:R-:W-:Y:S02]  /*0bf0*/  ULDC UR14, c[0x0][0x64c] ;  /* 0x00019300000e7ab9 */ /* 0x000fe40000000800 */
        /* <DEDUP_REMOVED lines=8> */
[----:B------:R-:W-:-:S07]  /*0c80*/  UIMAD.WIDE.U32.X UR8, UR17, UR9, UR14, UP0 ;  /* 0x00000009110872a5 */ /* 0x000fce00080e040e */
[----:B------:R-:W-:Y:S01]  /*0c90*/  UMOV UR10, UR8 ;  /* 0x00000008000a7c82 */ /* 0x000fe20008000000 */
[----:B------:R-:W-:-:S05]  /*0ca0*/  UMOV UR11, UR9 ;  /* 0x00000009000b7c82 */ /* 0x000fca0008000000 */
.L_x_6:
[----:B------:R-:W-:Y:S01]  /*0cb0*/  UISETP.NE.AND UP0, UPT, UR45, URZ, UPT ;  /* 0x0000003f2d00728c */ /* 0x000fe2000bf05270 */
[----:B------:R-:W-:Y:S01]  /*0cc0*/  IMAD.MOV.U32 R0, RZ, RZ, 0x1 ;  /* 0x00000001ff007424 */ /* 0x000fe200078e00ff */
[----:B------:R-:W-:Y:S02]  /*0cd0*/  USHF.R.U64 UR8, UR10, UR21, UR11 ;  /* 0x000000150a087299 */ /* 0x000fe4000800120b */
[----:B------:R-:W-:Y:S02]  /*0ce0*/  ULOP3.LUT UR16, UR23, UR16, URZ, 0xc0, !UPT ;  /* 0x0000001017107292 */ /* 0x000fe4000f8ec03f */
[----:B------:R-:W-:Y:S02]  /*0cf0*/  ULOP3.LUT UR18, UR19, UR18, URZ, 0xc0, !UPT ;  /* 0x0000001213127292 */ /* 0x000fe4000f8ec03f */
[----:B------:R-:W-:-:S03]  /*0d00*/  UIMAD UR16, UR6, UR8, UR16 ;  /* 0x00000008061072a4 */ /* 0x000fc6000f8e0210 */
[----:B------:R-:W-:Y:S02]  /*0d10*/  @UP0 UIMAD UR4, UR25, UR20, UR7 ;  /* 0x00000014190402a4 */ /* 0x000fe4000f8e0207 */
[----:B------:R-:W-:-:S04]  /*0d20*/  UIADD3 UR7, -UR8, URZ, URZ ;  /* 0x0000003f08077290 */ /* 0x000fc8000fffe13f */
[----:B------:R-:W-:-:S03]  /*0d30*/  UIMAD UR6, UR7, UR22, UR24 ;  /* 0x00000016070672a4 */ /* 0x000fc6000f8e0218 */
[----:B------:R-:W-:Y:S01]  /*0d40*/  ULDC UR7, c[0x0][0x610] ;  /* 0x0001840000077ab9 */ /* 0x000fe20000000800 */
[----:B------:R-:W-:Y:S02]  /*0d50*/  UIMAD UR6, UR6, UR5, UR18 ;  /* 0x00000005060672a4 */ /* 0x000fe4000f8e0212 */
[----:B------:R-:W-:-:S04]  /*0d60*/  UIMAD UR4, UR16, UR7, UR4 ;  /* 0x00000007100472a4 */ /* 0x000fc8000f8e0204 */
[----:B------:R-:W-:Y:S02]  /*0d70*/  USEL UR42, UR6, UR4, !UP0 ;  /* 0x00000004062a7287 */ /* 0x000fe4000c000000 */
[----:B------:R-:W-:-:S12]  /*0d80*/  USEL UR41, UR4, UR6, !UP0 ;  /* 0x0000000604297287 */ /* 0x000fd8000c000000 */
.L_x_4:
[----:B------:R-:W-:-:S08]  /*0d90*/  NOP ;  /* 0x0000000000007918 */ /* 0x000fd00000000000 */
[----:B------:R-:W0:Y:S02]  /*0da0*/  USETMAXREG.TRY_ALLOC.CTAPOOL UP0, 0xf0 ;  /* 0x000000f0000079c8 */ /* 0x000e240008000600 */
[----:B0-----:R-:W-:-:S13]  /*0db0*/  PLOP3.LUT P0, PT, PT, PT, UP0, 0x80, 0x0 ;  /* 0x000000000000781c */ /* 0x001fda0003f0f008 */
[----:B------:R-:W-:Y:S05]  /*0dc0*/  @!P0 BRA `(.L_x_4) ;  /* 0xfffffffc00f08947 */ /* 0x000fea000383ffff */
[----:B------:R-:W-:Y:S01]  /*0dd0*/  ULDC.64 UR4, c[0x0][0x598] ;  /* 0x0001660000047ab9 */ /* 0x000fe20000000a00 */
[----:B------:R-:W-:Y:S01]  /*0de0*/  ULDC.64 UR36, c[0x0][0x208] ;  /* 0x0000820000247ab9 */ /* 0x000fe20000000a00 */
[----:B------:R-:W-:-:S04]  /*0df0*/  ISETP.NE.U32.AND P0, PT, RZ, UR4, PT ;  /* 0x00000004ff007c0c */ /* 0x000fc8000bf05070 */
[----:B------:R-:W-:-:S13]  /*0e00*/  ISETP.NE.AND.EX P0, PT, RZ, UR5, PT, P0 ;  /* 0x00000005ff007c0c */ /* 0x000fda000bf05300 */
[----:B------:R-:W-:Y:S05]  /*0e10*/  @!P0 BRA `(.L_x_7) ;  /* 0x00000000001c8947 */ /* 0x000fea0003800000 */
[----:B------:R-:W0:Y:S02]  /*0e20*/  LDC.64 R2, c[0x0][0x598] ;  /* 0x00016600ff027b82 */ /* 0x000e240000000a00 */
[----:B0-----:R-:W2:Y:S02]  /*0e30*/  LDG.E.64 R2, desc[UR36][R2.64] ;  /* 0x0000002402027981 */ /* 0x001ea4000c1e1b00 */
[----:B--2---:R-:W-:-:S04]  /*0e40*/  ISETP.NE.U32.AND P0, PT, R2, RZ, PT ;  /* 0x000000ff0200720c */ /* 0x004fc80003f05070 */
[----:B------:R-:W-:-:S13]  /*0e50*/  ISETP.NE.AND.EX P0, PT, R3, RZ, PT, P0 ;  /* 0x000000ff0300720c */ /* 0x000fda0003f05300 */
[----:B------:R-:W-:Y:S05]  /*0e60*/  @!P0 BRA `(.L_x_7) ;  /* 0x0000000000088947 */ /* 0x000fea0003800000 */
[----:B------:R0:W5:Y:S01]  /*0e70*/  LD.E R2, desc[UR36][R2.64] ;  /* 0x0000002402027980 */ /* 0x000162000c101900 */
[----:B------:R-:W-:Y:S05]  /*0e80*/  BRA `(.L_x_8) ;  /* 0x0000000000247947 */ /* 0x000fea0003800000 */
.L_x_7:
[----:B------:R-:W-:Y:S02]  /*0e90*/  ULDC.64 UR4, c[0x0][0x588] ;  /* 0x0001620000047ab9 */ /* 0x000fe40000000a00 */
[----:B------:R-:W-:-:S04]  /*0ea0*/  ISETP.NE.U32.AND P0, PT, RZ, UR4, PT ;  /* 0x00000004ff007c0c */ /* 0x000fc8000bf05070 */
[----:B------:R-:W-:-:S13]  /*0eb0*/  ISETP.NE.AND.EX P0, PT, RZ, UR5, PT, P0 ;  /* 0x00000005ff007c0c */ /* 0x000fda000bf05300 */
[----:B------:R-:W-:Y:S05]  /*0ec0*/  @!P0 BRA `(.L_x_9) ;  /* 0x00000000000c8947 */ /* 0x000fea0003800000 */
[----:B------:R-:W0:Y:S02]  /*0ed0*/  LDC.64 R2, c[0x0][0x588] ;  /* 0x00016200ff027b82 */ /* 0x000e240000000a00 */
[----:B0-----:R1:W5:Y:S01]  /*0ee0*/  LDG.E R2, desc[UR36][R2.64] ;  /* 0x0000002402027981 */ /* 0x001362000c1e1900 */
[----:B------:R-:W-:Y:S05]  /*0ef0*/  BRA `(.L_x_8) ;  /* 0x0000000000087947 */ /* 0x000fea0003800000 */
.L_x_9:
[----:B------:R-:W-:Y:S02]  /*0f00*/  ULDC UR4, c[0x0][0x580] ;  /* 0x0001600000047ab9 */ /* 0x000fe40000000800 */
[----:B------:R-:W-:-:S07]  /*0f10*/  MOV R2, UR4 ;  /* 0x0000000400027c02 */ /* 0x000fce0008000f00 */
.L_x_8:
[----:B------:R-:W-:Y:S02]  /*0f20*/  ULDC.64 UR4, c[0x0][0x5a0] ;  /* 0x0001680000047ab9 */ /* 0x000fe40000000a00 */
[----:B------:R-:W-:-:S04]  /*0f30*/  ISETP.NE.U32.AND P0, PT, RZ, UR4, PT ;  /* 0x00000004ff007c0c */ /* 0x000fc8000bf05070 */
[----:B------:R-:W-:-:S13]  /*0f40*/  ISETP.NE.AND.EX P0, PT, RZ, UR5, PT, P0 ;  /* 0x00000005ff007c0c */ /* 0x000fda000bf05300 */
[----:B------:R-:W-:Y:S05]  /*0f50*/  @!P0 BRA `(.L_x_10) ;  /* 0x00000000001c8947 */ /* 0x000fea0003800000 */
[----:B------:R-:W2:Y:S02]  /*0f60*/  LDC.64 R4, c[0x0][0x5a0] ;  /* 0x00016800ff047b82 */ /* 0x000ea40000000a00 */
[----:B--2---:R-:W2:Y:S02]  /*0f70*/  LDG.E.64 R4, desc[UR36][R4.64] ;  /* 0x0000002404047981 */ /* 0x004ea4000c1e1b00 */
[----:B--2---:R-:W-:-:S04]  /*0f80*/  ISETP.NE.U32.AND P0, PT, R4, RZ, PT ;  /* 0x000000ff0400720c */ /* 0x004fc80003f05070 */
[----:B------:R-:W-:-:S13]  /*0f90*/  ISETP.NE.AND.EX P0, PT, R5, RZ, PT, P0 ;  /* 0x000000ff0500720c */ /* 0x000fda0003f05300 */
[----:B------:R-:W-:Y:S05]  /*0fa0*/  @!P0 BRA `(.L_x_10) ;  /* 0x0000000000088947 */ /* 0x000fea0003800000 */
[----:B------:R2:W5:Y:S01]  /*0fb0*/  LD.E R16, desc[UR36][R4.64] ;  /* 0x0000002404107980 */ /* 0x000562000c101900 */
[----:B------:R-:W-:Y:S05]  /*0fc0*/  BRA `(.L_x_11) ;  /* 0x0000000000247947 */ /* 0x000fea0003800000 */
.L_x_10:
[----:B------:R-:W-:Y:S02]  /*0fd0*/  ULDC.64 UR4, c[0x0][0x590] ;  /* 0x0001640000047ab9 */ /* 0x000fe40000000a00 */
[----:B------:R-:W-:-:S04]  /*0fe0*/  ISETP.NE.U32.AND P0, PT, RZ, UR4, PT ;  /* 0x00000004ff007c0c */ /* 0x000fc8000bf05070 */
[----:B------:R-:W-:-:S13]  /*0ff0*/  ISETP.NE.AND.EX P0, PT, RZ, UR5, PT, P0 ;  /* 0x00000005ff007c0c */ /* 0x000fda000bf05300 */
[----:B------:R-:W-:Y:S05]  /*1000*/  @!P0 BRA `(.L_x_12) ;  /* 0x00000000000c8947 */ /* 0x000fea0003800000 */
[----:B------:R-:W2:Y:S02]  /*1010*/  LDC.64 R16, c[0x0][0x590] ;  /* 0x00016400ff107b82 */ /* 0x000ea40000000a00 */
[----:B--2---:R3:W5:Y:S01]  /*1020*/  LDG.E R16, desc[UR36][R16.64] ;  /* 0x0000002410107981 */ /* 0x004762000c1e1900 */
[----:B------:R-:W-:Y:S05]  /*1030*/  BRA `(.L_x_11) ;  /* 0x0000000000087947 */ /* 0x000fea0003800000 */
.L_x_12:
[----:B------:R-:W-:Y:S02]  /*1040*/  ULDC UR4, c[0x0][0x584] ;  /* 0x0001610000047ab9 */ /* 0x000fe40000000800 */
[----:B------:R-:W-:-:S07]  /*1050*/  IMAD.U32 R16, RZ, RZ, UR4 ;  /* 0x00000004ff107e24 */ /* 0x000fce000f8e00ff */
.L_x_11:
[----:B------:R-:W-:-:S13]  /*1060*/  LOP3.LUT P0, RZ, R0, 0xff, RZ, 0xc0, !PT ;  /* 0x000000ff00ff7812 */ /* 0x000fda000780c0ff */
[----:B------:R-:W-:Y:S05]  /*1070*/  @!P0 EXIT ;  /* 0x000000000000894d */ /* 0x000fea0003800000 */
[----:B------:R-:W-:Y:S01]  /*1080*/  ULDC UR4, c[0x0][0x28c] ;  /* 0x0000a30000047ab9 */ /* 0x000fe20000000800 */
[----:B------:R-:W-:Y:S01]  /*1090*/  UMOV UR38, URZ ;  /* 0x0000003f00267c82 */ /* 0x000fe20008000000 */
[----:B------:R-:W-:Y:S01]  /*10a0*/  UIADD3 UR4, UR4, 0x1f, URZ ;  /* 0x0000001f04047890 */ /* 0x000fe2000fffe03f */
[----:B------:R-:W-:-:S03]  /*10b0*/  UMOV UR39, URZ ;  /* 0x0000003f00277c82 */ /* 0x000fc60008000000 */
[----:B------:R-:W-:-:S04]  /*10c0*/  USHF.R.S32.HI UR5, URZ, 0x1f, UR4 ;  /* 0x0000001f3f057899 */ /* 0x000fc80008011404 */
[----:B------:R-:W-:-:S04]  /*10d0*/  ULEA.HI UR5, UR5, UR4, URZ, 0x5 ;  /* 0x0000000405057291 */ /* 0x000fc8000f8f283f */
[----:B------:R-:W-:-:S12]  /*10e0*/  USHF.R.S32.HI UR44, URZ, 0x5, UR5 ;  /* 0x000000053f2c7899 */ /* 0x000fd80008011405 */
.L_x_540:
[----:B----4-:R-:W4:Y:S01]  /*10f0*/  S2R R0, SR_TID.X ;  /* 0x0000000000007919 */ /* 0x010f220000002100 */
[----:B0-----:R-:W0:Y:S01]  /*1100*/  S2UR UR6, SR_CgaCtaId ;  /* 0x00000000000679c3 */ /* 0x001e220000008800 */
[----:B------:R-:W-:Y:S02]  /*1110*/  UMOV UR46, 0x400 ;  /* 0x00000400002e7882 */ /* 0x000fe40000000000 */
[----:B0-----:R-:W-:Y:S01]  /*1120*/  ULEA UR46, UR6, UR46, 0x18 ;  /* 0x0000002e062e7291 */ /* 0x001fe2000f8ec03f */
[----:B----4-:R-:W-:-:S04]  /*1130*/  LOP3.LUT R0, R0, 0x80, RZ, 0xc0, !PT ;  /* 0x0000008000007812 */ /* 0x010fc800078ec0ff */
[----:B------:R-:W-:-:S06]  /*1140*/  SHF.R.U32.HI R0, RZ, 0x7, R0 ;  /* 0x00000007ff007819 */ /* 0x000fcc0000011600 */
[----:B------:R-:W0:Y:S02]  /*1150*/  SHFL.IDX PT, R0, R0, RZ, 0x1f ;  /* 0x00001fff00007589 */ /* 0x000e2400000e0000 */
[----:B0-----:R-:W-:-:S13]  /*1160*/  R2UR UR4, R0 ;  /* 0x00000000000472ca */ /* 0x001fda00000e0000 */
[----:B------:R-:W-:-:S04]  /*1170*/  ULEA.HI UR5, UR4, UR4, URZ, 0x1 ;  /* 0x0000000404057291 */ /* 0x000fc8000f8f083f */
[----:B------:R-:W-:-:S04]  /*1180*/  ULOP3.LUT UR5, UR5, 0x7fffe, URZ, 0xc0, !UPT ;  /* 0x0007fffe05057892 */ /* 0x000fc8000f8ec03f */
[----:B------:R-:W-:-:S03]  /*1190*/  UIADD3 UR5, UR4, -UR5, URZ ;  /* 0x8000000504057290 */ /* 0x000fc6000fffe03f */
[----:B------:R-:W-:Y:S01]  /*11a0*/  ULDC UR4, c[0x0][0x28c] ;  /* 0x0000a30000047ab9 */ /* 0x000fe20000000800 */
[----:B------:R-:W-:Y:S01]  /*11b0*/  ULEA UR5, UR5, UR46, 0xd ;  /* 0x0000002e05057291 */ /* 0x000fe2000f8e683f */
[----:B------:R-:W-:-:S03]  /*11c0*/  ISETP.LT.AND P0, PT, RZ, UR4, PT ;  /* 0x00000004ff007c0c */ /* 0x000fc6000bf01270 */
[----:B------:R-:W-:-:S04]  /*11d0*/  UIADD3 UR5, UR5, 0x100, URZ ;  /* 0x0000010005057890 */ /* 0x000fc8000fffe03f */
[----:B------:R-:W-:-:S04]  /*11e0*/  USHF.R.U32.HI UR5, URZ, 0x4, UR5 ;  /* 0x000000043f057899 */ /* 0x000fc80008011605 */
[----:B------:R-:W-:Y:S02]  /*11f0*/  ULOP3.LUT UR47, UR5, 0x3fff, URZ, 0xc0, !UPT ;  /* 0x00003fff052f7892 */ /* 0x000fe4000f8ec03f */
[----:B-123--:R-:W-:Y:S10]  /*1200*/  @P0 BRA `(.L_x_13) ;  /* 0x0000000000400947 */ /* 0x00eff40003800000 */
[----:B------:R-:W-:Y:S01]  /*1210*/  MOV R0, 0x0 ;  /* 0x0000000000007802 */ /* 0x000fe20000000f00 */
[----:B------:R-:W-:Y:S01]  /*1220*/  ULDC.64 UR4, c[0x4][0x68] ;  /* 0x01001a0000047ab9 */ /* 0x000fe20000000a00 */
[----:B------:R-:W-:Y:S01]  /*1230*/  ULDC.64 UR6, c[0x4][0x8] ;  /* 0x0100020000067ab9 */ /* 0x000fe20000000a00 */
[----:B--2---:R-:W-:Y:S01]  /*1240*/  MOV R4, UR4 ;  /* 0x0000000400047c02 */ /* 0x004fe20008000f00 */
[----:B------:R0:W2:Y:S01]  /*1250*/  LDC.64 R14, c[0x4][R0] ;  /* 0x01000000000e7b82 */ /* 0x0000a20000000a00 */
[----:B------:R-:W-:Y:S01]  /*1260*/  IMAD.U32 R5, RZ, RZ, UR5 ;  /* 0x00000005ff057e24 */ /* 0x000fe2000f8e00ff */
[----:B------:R-:W-:Y:S01]  /*1270*/  ULDC.64 UR4, c[0x4][0x70] ;  /* 0x01001c0000047ab9 */ /* 0x000fe20000000a00 */
[----:B------:R-:W-:Y:S01]  /*1280*/  MOV R10, UR6 ;  /* 0x00000006000a7c02 */ /* 0x000fe20008000f00 */
[----:B------:R-:W-:Y:S01]  /*1290*/  IMAD.U32 R7, RZ, RZ, UR5 ;  /* 0x00000005ff077e24 */ /* 0x000fe2000f8e00ff */
[----:B------:R-:W-:Y:S01]  /*12a0*/  MOV R6, UR4 ;  /* 0x0000000400067c02 */ /* 0x000fe20008000f00 */
[----:B------:R-:W-:Y:S01]  /*12b0*/  IMAD.U32 R11, RZ, RZ, UR7 ;  /* 0x00000007ff0b7e24 */ /* 0x000fe2000f8e00ff */
[----:B------:R-:W-:Y:S01]  /*12c0*/  MOV R8, 0x1e1 ;  /* 0x000001e100087802 */ /* 0x000fe20000000f00 */
[----:B------:R-:W-:Y:S01]  /*12d0*/  IMAD.MOV.U32 R12, RZ, RZ, 0x1 ;  /* 0x00000001ff0c7424 */ /* 0x000fe200078e00ff */
[----:B0-----:R-:W-:-:S07]  /*12e0*/  MOV R13, RZ ;  /* 0x000000ff000d7202 */ /* 0x001fce0000000f00 */
[----:B------:R-:W-:-:S07]  /*12f0*/  LEPC R20, `(.L_x_13) ;  /* 0x000000001014794e */ /* 0x000fce0000000000 */
[----:B-123-5:R-:W-:Y:S05]  /*1300*/  CALL.ABS.NOINC R14 ;  /* 0x000000000e007343 */ /* 0x02efea0003c00000 */
.L_x_13:
[----:B------:R-:W-:-:S06]  /*1310*/  ULOP3.LUT UR4, UR40, 0x1, URZ, 0xfc, !UPT ;  /* 0x0000000128047892 */ /* 0x000fcc000f8efc3f */
[----:B------:R-:W-:-:S05]  /*1320*/  IMAD.U32 R0, RZ, RZ, UR4 ;  /* 0x00000004ff007e24 */ /* 0x000fca000f8e00ff */
[----:B------:R-:W-:-:S13]  /*1330*/  ISETP.NE.AND P0, PT, R0, 0x3, PT ;  /* 0x000000030000780c */ /* 0x000fda0003f05270 */
[----:B------:R-:W-:Y:S05]  /*1340*/  @!P0 BRA `(.L_x_14) ;  /* 0x0000000000048947 */ /* 0x000fea0003800000 */
[----:B------:R-:W-:Y:S01]  /*1350*/  BPT.TRAP 0x1 ;  /* 0x000000040000795c */ /* 0x000fe20000300000 */
.L_x_14:
[----:B------:R-:W-:Y:S01]  /*1360*/  IMAD.U32 R0, RZ, RZ, UR38 ;  /* 0x00000026ff007e24 */ /* 0x000fe2000f8e00ff */
[----:B-1----:R-:W-:-:S04]  /*1370*/  MOV R3, UR39 ;  /* 0x0000002700037c02 */ /* 0x002fc80008000f00 */
[----:B------:R-:W-:Y:S02]  /*1380*/  LEA R3, R3, UR46, 0x3 ;  /* 0x0000002e03037c11 */ /* 0x000fe4000f8e18ff */
[----:B------:R-:W-:-:S04]  /*1390*/  SHF.L.U32 R0, R0, 0x1f, RZ ;  /* 0x0000001f00007819 */ /* 0x000fc800000006ff */
[----:B------:R0:W1:Y:S01]  /*13a0*/  SYNCS.PHASECHK.TRANS64.TRYWAIT P1, [R3+URZ], R0 ;  /* 0x00000000030075a7 */ /* 0x000062000802017f */
[----:B------:R-:W-:Y:S05]  /*13b0*/  @!P0 BRA `(.L_x_15) ;  /* 0x0000000000048947 */ /* 0x000fea0003800000 */
[----:B------:R-:W-:Y:S01]  /*13c0*/  BPT.TRAP 0x1 ;  /* 0x000000040000795c */ /* 0x000fe20000300000 */
.L_x_15:
[----:B-1----:R-:W-:Y:S05]  /*13d0*/  @P1 BRA `(.L_x_16) ;  /* 0x0000000000081947 */ /* 0x002fea0003800000 */
[----:B------:R-:W1:Y:S02]  /*13e0*/  SYNCS.PHASECHK.TRANS64.TRYWAIT P1, [R3+URZ], R0 ;  /* 0x00000000030075a7 */ /* 0x000e64000802017f */
[----:B-1----:R-:W-:Y:S05]  /*13f0*/  @!P1 BRA `(.L_x_17) ;  /* 0x0000017000349947 */ /* 0x002fea0003800000 */
.L_x_16:
[----:B------:R-:W-:-:S04]  /*1400*/  UISETP.LT.AND UP0, UPT, UR44, 0x1, UPT ;  /* 0x000000012c00788c */ /* 0x000fc8000bf01270 */
[----:B------:R-:W-:-:S04]  /*1410*/  USEL UR4, UR44, 0x1, UP0 ;  /* 0x000000012c047887 */ /* 0x000fc80008000000 */
[----:B------:R-:W-:-:S06]  /*1420*/  UIADD3 UR4, UR44, -UR4, URZ ;  /* 0x800000042c047290 */ /* 0x000fcc000fffe03f */
[----:B01----:R-:W-:Y:S01]  /*1430*/  MOV R0, UR4 ;  /* 0x0000000400007c02 */ /* 0x003fe20008000f00 */
[----:B------:R-:W-:Y:S05]  /*1440*/  WARPSYNC.ALL ;  /* 0x0000000000007948 */ /* 0x000fea0003800000 */
[----:B------:R-:W-:Y:S01]  /*1450*/  ISETP.GE.AND P1, PT, R0, 0x1, PT ;  /* 0x000000010000780c */ /* 0x000fe20003f26270 */
[----:B------:R-:W-:Y:S01]  /*1460*/  UIADD3 UR46, UR46, 0x18100, URZ ;  /* 0x000181002e2e7890 */ /* 0x000fe2000fffe03f */
[----:B------:R-:W-:Y:S01]  /*1470*/  WARPGROUP.ARRIVE ;  /* 0x00000000000079c5 */ /* 0x000fe20000000000 */
[----:B------:R-:W-:Y:S01]  /*1480*/  ULOP3.LUT UR4, UR47, 0x10000, URZ, 0xfc, !UPT ;  /* 0x000100002f047892 */ /* 0x000fe2000f8efc3f */
[----:B-----5:R0:W-:Y:S01]  /*1490*/  STL [R1+0x2c4], R16 ;  /* 0x0002c41001007387 */ /* 0x0201e20000100800 */
[----:B------:R-:W-:-:S02]  /*14a0*/  USHF.R.U32.HI UR46, URZ, 0x4, UR46 ;  /* 0x000000043f2e7899 */ /* 0x000fc4000801162e */
[----:B------:R-:W-:Y:S01]  /*14b0*/  ULEA UR6, UR39, UR4, 0xb ;  /* 0x0000000427067291 */ /* 0x000fe2000f8e583f */
[----:B------:R1:W-:Y:S01]  /*14c0*/  STL [R1+0x2c0], R2 ;  /* 0x0002c00201007387 */ /* 0x0003e20000100800 */
[----:B------:R-:W-:Y:S01]  /*14d0*/  ULOP3.LUT UR5, UR46, 0x3fff, URZ, 0xc0, !UPT ;  /* 0x00003fff2e057892 */ /* 0x000fe2000f8ec03f */
[----:B------:R-:W-:Y:S01]  /*14e0*/  UMOV UR9, 0x40000040 ;  /* 0x4000004000097882 */ /* 0x000fe20000000000 */
[----:B------:R-:W-:Y:S02]  /*14f0*/  UMOV UR11, 0x40000040 ;  /* 0x40000040000b7882 */ /* 0x000fe40000000000 */
[----:B------:R-:W-:Y:S01]  /*1500*/  ULOP3.LUT UR5, UR5, 0x10000, URZ, 0xfc, !UPT ;  /* 0x0001000005057892 */ /* 0x000fe2000f8efc3f */
[----:B------:R4:W-:Y:S01]  /*1510*/  STL [R1+0x2bc], R0 ;  /* 0x0002bc0001007387 */ /* 0x0009e20000100800 */
[----:B------:R-:W-:Y:S02]  /*1520*/  UMOV UR8, UR6 ;  /* 0x0000000600087c82 */ /* 0x000fe40008000000 */
[----:B------:R-:W-:-:S07]  /*1530*/  ULEA UR7, UR39, UR5, 0xb ;  /* 0x0000000527077291 */ /* 0x000fce000f8e583f */
[----:B------:R-:W-:Y:S02]  /*1540*/  UMOV UR10, UR7 ;  /* 0x00000007000a7c82 */ /* 0x000fe40008000000 */
[----:B------:R-:W-:Y:S01]  /*1550*/  HGMMA.64x256x8.F32.TF32 R24, gdesc[UR8], RZ, !UPT, gsb0 ;  /* 0x07e00000081879f0 */ /* 0x000fe2000c0028ff */
[----:B------:R-:W-:Y:S01]  /*1560*/  UIADD3 UR8, UR6, 0x400, URZ ;  /* 0x0000040006087890 */ /* 0x000fe2000fffe03f */
[----:B------:R-:W-:Y:S01]  /*1570*/  UMOV UR9, 0x40000040 ;  /* 0x4000004000097882 */ /* 0x000fe20000000000 */
[----:B------:R-:W-:Y:S02]  /*1580*/  WARPGROUP.DEPBAR.LE gsb0, 0x0 ;  /* 0x00008000000079c5 */ /* 0x000fe40000010000 */
[----:B------:R-:W-:Y:S01]  /*1590*/  STL.64 [R1], R24 ;  /* 0x0000001801007387 */ /* 0x000fe20000100a00 */
[----:B------:R-:W-:Y:S01]  /*15a0*/  IMAD.MOV.U32 R235, RZ, RZ, R46 ;  /* 0x000000ffffeb7224 */ /* 0x000fe200078e002e */
[----:B------:R-:W-:Y:S01]  /*15b0*/  MOV R234, R47 ;  /* 0x0000002f00ea7202 */ /* 0x000fe20000000f00 */
[----:B------:R-:W-:Y:S01]  /*15c0*/  IMAD.MOV.U32 R233, RZ, RZ, R48 ;  /* 0x000000ffffe97224 */ /* 0x000fe200078e0030 */
[----:B------:R-:W-:Y:S01]  /*15d0*/  STL.64 [R1+0x8], R26 ;  /* 0x0000081a01007387 */ /* 0x000fe20000100a00 */
[----:B------:R-:W-:Y:S01]  /*15e0*/  MOV R232, R49 ;  /* 0x0000003100e87202 */ /* 0x000fe20000000f00 */
[----:B------:R-:W-:Y:S01]  /*15f0*/  IMAD.MOV.U32 R231, RZ, RZ, R50 ;  /* 0x000000ffffe77224 */ /* 0x000fe200078e0032 */
[----:B------:R-:W-:Y:S01]  /*1600*/  MOV R230, R51 ;  /* 0x0000003300e67202 */ /* 0x000fe20000000f00 */
[----:B------:R-:W-:Y:S01]  /*1610*/  STL.64 [R1+0x10], R28 ;  /* 0x0000101c01007387 */ /* 0x000fe20000100a00 */
        /* <DEDUP_REMOVED lines=90> */
[----:B---3--:R-:W-:Y:S01]  /*1bc0*/  MOV R17, R135 ;  /* 0x0000008700117202 */ /* 0x008fe20000000f00 */
[----:B0-----:R-:W-:Y:S01]  /*1bd0*/  IMAD.MOV.U32 R16, RZ, RZ, R136 ;  /* 0x000000ffff107224 */ /* 0x001fe200078e0088 */
        /* <DEDUP_REMOVED lines=10> */
[----:B--2---:R-:W-:Y:S01]  /*1c80*/  MOV R5, R147 ;  /* 0x0000009300057202 */ /* 0x004fe20000000f00 */
[----:B------:R-:W-:Y:S01]  /*1c90*/  IMAD.MOV.U32 R4, RZ, RZ, R148 ;  /* 0x000000ffff047224 */ /* 0x000fe200078e0094 */
[----:B------:R-:W-:Y:S01]  /*1ca0*/  MOV R3, R149 ;  /* 0x0000009500037202 */ /* 0x000fe20000000f00 */
[----:B-1----:R-:W-:Y:S01]  /*1cb0*/  IMAD.MOV.U32 R2, RZ, RZ, R150 ;  /* 0x000000ffff027224 */ /* 0x002fe200078e0096 */
[----:B------:R0:W-:Y:S01]  /*1cc0*/  STL.64 [R1+0x50], R44 ;  /* 0x0000502c01007387 */ /* 0x0001e20000100a00 */
[----:B----4-:R-:W-:-:S03]  /*1cd0*/  MOV R0, R151 ;  /* 0x0000009700007202 */ /* 0x010fc60000000f00 */
[----:B------:R-:W-:Y:S01]  /*1ce0*/  STL [R1+0x578], R160 ;  /* 0x000578a001007387 */ /* 0x000fe20000100800 */
[----:B0-----:R-:W-:-:S06]  /*1cf0*/  WARPGROUP.ARRIVE ;  /* 0x00000000000079c5 */ /* 0x001fcc0000000000 */
[----:B------:R-:W-:Y:S03]  /*1d00*/  HGMMA.64x256x8.F32.TF32 R24, gdesc[UR8], RZ, !UPT, gsb0 ;  /* 0x07e00000081879f0 */ /* 0x000fe6000c0028ff */
[----:B------:R-:W-:Y:S02]  /*1d10*/  WARPGROUP.DEPBAR.LE gsb0, 0x0 ;  /* 0x00008000000079c5 */ /* 0x000fe40000010000 */
[----:B------:R-:W-:Y:S04]  /*1d20*/  STL.64 [R1+0x570], R150 ;  /* 0x0005709601007387 */ /* 0x000fe80000100a00 */
        /* <DEDUP_REMOVED lines=20> */
[----:B------:R0:W-:Y:S04]  /*1e70*/  STL.64 [R1+0x4c8], R108 ;  /* 0x0004c86c01007387 */ /* 0x0001e80000100a00 */
[----:B0-----:R-:W2:Y:S04]  /*1e80*/  LDL.LU R108, [R1] ;  /* 0x00000000016c7983 */ /* 0x001ea80000300800 */
[----:B------:R-:W2:Y:S04]  /*1e90*/  LDL.LU R109, [R1+0x4] ;  /* 0x00000400016d7983 */ /* 0x000ea80000300800 */
        /* <DEDUP_REMOVED lines=19> */
[----:B------:R-:W2:Y:S01]  /*1fd0*/  LDL.LU R129, [R1+0x54] ;  /* 0x0000540001817983 */ /* 0x000ea20000300800 */
        /* <DEDUP_REMOVED lines=46> */
[----:B------:R-:W-:-:S02]  /*22c0*/  UIADD3 UR8, UR6, 0x2, URZ ;  /* 0x0000000206087890 */ /* 0x000fc4000fffe03f */
[----:B------:R-:W-:Y:S01]  /*22d0*/  UIADD3 UR10, UR7, 0x2, URZ ;  /* 0x00000002070a7890 */ /* 0x000fe2000fffe03f */
[----:B------:R-:W-:Y:S01]  /*22e0*/  UMOV UR9, 0x40000040 ;  /* 0x4000004000097882 */ /* 0x000fe20000000000 */
[----:B------:R-:W-:Y:S01]  /*22f0*/  UMOV UR11, 0x40000040 ;  /* 0x40000040000b7882 */ /* 0x000fe20000000000 */
[----:B--2---:R-:W-:-:S06]  /*2300*/  WARPGROUP.ARRIVE ;  /* 0x00000000000079c5 */ /* 0x004fcc0000000000 */
[----:B------:R-:W-:Y:S03]  /*2310*/  HGMMA.64x256x8.F32.TF32 R108, gdesc[UR8], R108, gsb0 ;  /* 0x07e00000086c79f0 */ /* 0x000fe6000800286c */
[----:B------:R-:W-:Y:S02]  /*2320*/  WARPGROUP.DEPBAR.LE gsb0, 0x0 ;  /* 0x00008000000079c5 */ /* 0x000fe40000010000 */
[----:B------:R-:W-:Y:S04]  /*2330*/  STL.64 [R1], R108 ;  /* 0x0000006c01007387 */ /* 0x000fe80000100a00 */
        /* <DEDUP_REMOVED lines=63> */
[----:B0-----:R-:W2:Y:S04]  /*2730*/  LDL.LU R160, [R1+0x578] ;  /* 0x0005780001a07983 */ /* 0x001ea80000300800 */
[----:B------:R-:W3:Y:S04]  /*2740*/  LDL.LU.64 R150, [R1+0x570] ;  /* 0x0005700001967983 */ /* 0x000ee80000300a00 */
        /* <DEDUP_REMOVED lines=20> */
[----:B------:R-:W3:Y:S01]  /*2890*/  LDL.LU.64 R108, [R1+0x4c8] ;  /* 0x0004c800016c7983 */ /* 0x000ee20000300a00 */
[----:B------:R-:W-:Y:S01]  /*28a0*/  UIADD3 UR8, UR6, 0x402, URZ ;  /* 0x0000040206087890 */ /* 0x000fe2000fffe03f */
[----:B------:R-:W-:Y:S01]  /*28b0*/  UMOV UR9, 0x40000040 ;  /* 0x4000004000097882 */ /* 0x000fe20000000000 */
[----:B---3--:R-:W-:-:S07]  /*28c0*/  WARPGROUP.ARRIVE ;  /* 0x00000000000079c5 */ /* 0x008fce0000000000 */
[----:B------:R-:W-:Y:S03]  /*28d0*/  HGMMA.64x256x8.F32.TF32 R24, gdesc[UR8], R24, gsb0 ;  /* 0x07e00000081879f0 */ /* 0x000fe60008002818 */
        /* <DEDUP_REMOVED lines=65> */
[----:B0-----:R-:W3:Y:S04]  /*2cf0*/  LDL.LU.64 R24, [R1] ;  /* 0x0000000001187983 */ /* 0x001ee80000300a00 */
        /* <DEDUP_REMOVED lines=63> */
[----:B------:R-:W-:-:S02]  /*30f0*/  UIADD3 UR8, UR6, 0x4, URZ ;  /* 0x0000000406087890 */ /* 0x000fc4000fffe03f */
[----:B------:R-:W-:Y:S01]  /*3100*/  UIADD3 UR10, UR7, 0x4, URZ ;  /* 0x00000004070a7890 */ /* 0x000fe2000fffe03f */
[----:B------:R-:W-:Y:S01]  /*3110*/  UMOV UR9, 0x40000040 ;  /* 0x4000004000097882 */ /* 0x000fe20000000000 */
[----:B------:R-:W-:Y:S01]  /*3120*/  UMOV UR11, 0x40000040 ;  /* 0x40000040000b7882 */ /* 0x000fe20000000000 */
[----:B---3--:R-:W-:-:S06]  /*3130*/  WARPGROUP.ARRIVE ;  /* 0x00000000000079c5 */ /* 0x008fcc0000000000 */
[----:B------:R-:W-:Y:S03]  /*3140*/  HGMMA.64x256x8.F32.TF32 R24, gdesc[UR8], R24, gsb0 ;  /* 0x07e00000081879f0 */ /* 0x000fe60008002818 */
        /* <DEDUP_REMOVED lines=41> */
[----:B------:R0:W-:Y:S01]  /*33e0*/  STL.64 [R1+0x50], R44 ;  /* 0x0000502c01007387 */ /* 0x0001e20000100a00 */
[----:B------:R-:W-:Y:S01]  /*33f0*/  IMAD.MOV.U32 R204, RZ, RZ, R120 ;  /* 0x000000ffffcc7224 */ /* 0x000fe200078e0078 */
[----:B------:R-:W-:Y:S01]  /*3400*/  MOV R205, R121 ;  /* 0x0000007900cd7202 */ /* 0x000fe20000000f00 */
[----:B------:R-:W-:Y:S01]  /*3410*/  IMAD.MOV.U32 R202, RZ, RZ, R118 ;  /* 0x000000ffffca7224 */ /* 0x000fe200078e0076 */
[----:B------:R-:W3:Y:S01]  /*3420*/  LDL.LU.64 R150, [R1+0x4c0] ;  /* 0x0004c00001967983 */ /* 0x000ee20000300a00 */
[----:B------:R-:W-:Y:S01]  /*3430*/  MOV R203, R119 ;  /* 0x0000007700cb7202 */ /* 0x000fe20000000f00 */
[----:B------:R-:W-:Y:S01]  /*3440*/  IMAD.MOV.U32 R200, RZ, RZ, R116 ;  /* 0x000000ffffc87224 */ /* 0x000fe200078e0074 */
[----:B------:R-:W-:Y:S01]  /*3450*/  MOV R201, R117 ;  /* 0x0000007500c97202 */ /* 0x000fe20000000f00 */
[----:B------:R-:W3:Y:S01]  /*3460*/  LDL.LU.64 R148, [R1+0x4b8] ;  /* 0x0004b80001947983 */ /* 0x000ee20000300a00 */
        /* <DEDUP_REMOVED lines=92> */
[----:B------:R-:W-:-:S03]  /*3a30*/  MOV R2, R47 ;  /* 0x0000002f00027202 */ /* 0x000fc60000000f00 */
        /* <DEDUP_REMOVED lines=28> */
[----:B0-----:R-:W3:Y:S04]  /*3c00*/  LDL.LU.64 R44, [R1+0x318] ;  /* 0x00031800012c7983 */ /* 0x001ee80000300a00 */
        /* <DEDUP_REMOVED lines=11> */
[----:B------:R-:W-:-:S02]  /*3cc0*/  UMOV UR9, 0x40000040 ;  /* 0x4000004000097882 */ /* 0x000fc40000000000 */
[----:B--2---:R-:W-:Y:S01]  /*3cd0*/  STL [R1+0x2b8], R160 ;  /* 0x0002b8a001007387 */ /* 0x004fe20000100800 */
[----:B---3--:R-:W-:-:S06]  /*3ce0*/  WARPGROUP.ARRIVE ;  /* 0x00000000000079c5 */ /* 0x008fcc0000000000 */
        /* <DEDUP_REMOVED lines=88> */
[----:B------:R-:W-:Y:S01]  /*4270*/  UIADD3 UR8, UR6, 0x6, URZ ;  /* 0x0000000606087890 */ /* 0x000fe2000fffe03f */
[----:B------:R-:W-:Y:S01]  /*4280*/  IMAD.MOV.U32 R235, RZ, RZ, R3 ;  /* 0x000000ffffeb7224 */ /* 0x000fe200078e0003 */
[----:B------:R-:W-:Y:S01]  /*4290*/  UIADD3 UR10, UR7, 0x6, URZ ;  /* 0x00000006070a7890 */ /* 0x000fe2000fffe03f */
[----:B------:R0:W5:Y:S01]  /*42a0*/  LDL.LU R16, [R1+0x2c4] ;  /* 0x0002c40001107983 */ /* 0x0001620000300800 */
[----:B------:R-:W-:Y:S01]  /*42b0*/  UMOV UR9, 0x40000040 ;  /* 0x4000004000097882 */ /* 0x000fe20000000000 */
[----:B------:R-:W-:-:S02]  /*42c0*/  UMOV UR11, 0x40000040 ;  /* 0x40000040000b7882 */ /* 0x000fc40000000000 */
[----:B------:R0:W5:Y:S04]  /*42d0*/  LDL.LU R2, [R1+0x2c0] ;  /* 0x0002c00001027983 */ /* 0x0001680000300800 */
[----:B------:R0:W5:Y:S01]  /*42e0*/  LDL.LU R0, [R1+0x2bc] ;  /* 0x0002bc0001007983 */ /* 0x0001620000300800 */
        /* <DEDUP_REMOVED lines=67> */
[----:B-1----:R0:W5:Y:S04]  /*4720*/  LDL.LU R160, [R1+0x2b8] ;  /* 0x0002b80001a07983 */ /* 0x0021680000300800 */
[----:B------:R-:W2:Y:S04]  /*4730*/  LDL.LU.64 R150, [R1+0x2b0] ;  /* 0x0002b00001967983 */ /* 0x000ea80000300a00 */
        /* <DEDUP_REMOVED lines=20> */
[----:B------:R-:W2:Y:S01]  /*4880*/  LDL.LU.64 R108, [R1+0x208] ;  /* 0x00020800016c7983 */ /* 0x000ea20000300a00 */
[----:B------:R-:W-:Y:S01]  /*4890*/  UIADD3 UR8, UR6, 0x406, URZ ;  /* 0x0000040606087890 */ /* 0x000fe2000fffe03f */
[----:B------:R-:W-:Y:S01]  /*48a0*/  UMOV UR9, 0x40000040 ;  /* 0x4000004000097882 */ /* 0x000fe20000000000 */
[----:B--2---:R-:W-:-:S07]  /*48b0*/  WARPGROUP.ARRIVE ;  /* 0x00000000000079c5 */ /* 0x004fce0000000000 */
[----:B------:R-:W-:Y:S03]  /*48c0*/  HGMMA.64x256x8.F32.TF32 R24, gdesc[UR8], R24, gsb0 ;  /* 0x07e00000081879f0 */ /* 0x000fe60008002818 */
[----:B------:R-:W-:Y:S02]  /*48d0*/  WARPGROUP.DEPBAR.LE gsb0, 0x0 ;  /* 0x00008000000079c5 */ /* 0x000fe40000010000 */
[----:B0-----:R-:W-:Y:S05]  /*48e0*/  @!P1 BRA `(.L_x_18) ;  /* 0x0000004000b09947 */ /* 0x001fea0003800000 */
[----:B------:R-:W-:Y:S02]  /*48f0*/  UIADD3 UR6, UR39, 0x1, URZ ;  /* 0x0000000127067890 */ /* 0x000fe4000fffe03f */
[----:B------:R-:W-:Y:S02]  /*4900*/  UMOV UR12, UR39 ;  /* 0x00000027000c7c82 */ /* 0x000fe40008000000 */
[----:B------:R-:W-:-:S04]  /*4910*/  UISETP.NE.AND UP0, UPT, UR6, 0x3, UPT ;  /* 0x000000030600788c */ /* 0x000fc8000bf05270 */
[----:B------:R-:W-:Y:S02]  /*4920*/  USEL UR7, URZ, 0x1, UP0 ;  /* 0x000000013f077887 */ /* 0x000fe40008000000 */
[----:B------:R-:W-:Y:S02]  /*4930*/  USEL UR6, UR6, URZ, UP0 ;  /* 0x0000003f06067287 */ /* 0x000fe40008000000 */
[----:B------:R-:W-:-:S12]  /*4940*/  ULOP3.LUT UR7, UR38, UR7, URZ, 0x3c, !UPT ;  /* 0x0000000726077292 */ /* 0x000fd8000f8e3c3f */
.L_x_25:
[----:B------:R-:W-:Y:S05]  /*4950*/  @!P0 BRA `(.L_x_19) ;  /* 0x0000000000048947 */ /* 0x000fea0003800000 */
[----:B------:R-:W-:Y:S01]  /*4960*/  BPT.TRAP 0x1 ;  /* 0x000000040000795c */ /* 0x000fe20000300000 */
.L_x_19:
[----:B------:R-:W0:Y:S01]  /*4970*/  S2UR UR8, SR_CgaCtaId ;  /* 0x00000000000879c3 */ /* 0x000e220000008800 */
[----:B------:R-:W-:Y:S01]  /*4980*/  UMOV UR13, 0x400 ;  /* 0x00000400000d7882 */ /* 0x000fe20000000000 */
[----:B------:R-:W-:-:S04]  /*4990*/  MOV R3, UR7 ;  /* 0x0000000700037c02 */ /* 0x000fc80008000f00 */
[----:B------:R-:W-:Y:S01]  /*49a0*/  SHF.L.U32 R3, R3, 0x1f, RZ ;  /* 0x0000001f03037819 */ /* 0x000fe200000006ff */
[----:B0-----:R-:W-:-:S04]  /*49b0*/  ULEA UR13, UR8, UR13, 0x18 ;  /* 0x0000000d080d7291 */ /* 0x001fc8000f8ec03f */
[----:B------:R-:W-:-:S09]  /*49c0*/  ULEA UR8, UR6, UR13, 0x3 ;  /* 0x0000000d06087291 */ /* 0x000fd2000f8e183f */
[----:B------:R0:W1:Y:S01]  /*49d0*/  SYNCS.PHASECHK.TRANS64.TRYWAIT P1, [UR8], R3 ;  /* 0x00000003ff0075a7 */ /* 0x0000620008020148 */
[----:B------:R-:W-:Y:S05]  /*49e0*/  @!P0 BRA `(.L_x_20) ;  /* 0x0000000000048947 */ /* 0x000fea0003800000 */
[----:B------:R-:W-:Y:S01]  /*49f0*/  BPT.TRAP 0x1 ;  /* 0x000000040000795c */ /* 0x000fe20000300000 */
.L_x_20:
[----:B-1----:R-:W-:Y:S05]  /*4a00*/  @P1 BRA `(.L_x_21) ;  /* 0x0000000000081947 */ /* 0x002fea0003800000 */
[----:B------:R-:W1:Y:S02]  /*4a10*/  SYNCS.PHASECHK.TRANS64.TRYWAIT P1, [UR8], R3 ;  /* 0x00000003ff0075a7 */ /* 0x000e640008020148 */
[----:B-1----:R-:W-:Y:S05]  /*4a20*/  @!P1 BRA `(.L_x_22) ;  /* 0x0000013800bc9947 */ /* 0x002fea0003800000 */
.L_x_21:
        /* <DEDUP_REMOVED lines=64> */
[----:B--2---:R-:W2:Y:S04]  /*4e30*/  LDL.LU.64 R24, [R1] ;  /* 0x0000000001187983 */ /* 0x004ea80000300a00 */
        /* <DEDUP_REMOVED lines=63> */
[----:B------:R-:W-:-:S02]  /*5230*/  ULEA UR14, UR6, UR4, 0xb ;  /* 0x00000004060e7291 */ /* 0x000fc4000f8e583f */
[----:B------:R-:W-:Y:S01]  /*5240*/  ULEA UR15, UR6, UR5, 0xb ;  /* 0x00000005060f7291 */ /* 0x000fe2000f8e583f */
[----:B-----5:R-:W-:Y:S01]  /*5250*/  STL [R1+0x2c4], R16 ;  /* 0x0002c41001007387 */ /* 0x020fe20000100800 */
[----:B------:R-:W-:Y:S01]  /*5260*/  UMOV UR9, 0x40000040 ;  /* 0x4000004000097882 */ /* 0x000fe20000000000 */
[----:B------:R-:W-:Y:S02]  /*5270*/  UMOV UR11, 0x40000040 ;  /* 0x40000040000b7882 */ /* 0x000fe40000000000 */
[----:B------:R-:W-:Y:S01]  /*5280*/  UMOV UR8, UR14 ;  /* 0x0000000e00087c82 */ /* 0x000fe20008000000 */
[----:B------:R3:W-:Y:S01]  /*5290*/  STL [R1+0x2c0], R2 ;  /* 0x0002c00201007387 */ /* 0x0007e20000100800 */
[----:B------:R-:W-:-:S03]  /*52a0*/  UMOV UR10, UR15 ;  /* 0x0000000f000a7c82 */ /* 0x000fc60008000000 */
[----:B------:R4:W-:Y:S01]  /*52b0*/  STL [R1+0x2bc], R0 ;  /* 0x0002bc0001007387 */ /* 0x0009e20000100800 */
[----:B--2---:R-:W-:-:S06]  /*52c0*/  WARPGROUP.ARRIVE ;  /* 0x00000000000079c5 */ /* 0x004fcc0000000000 */
[----:B------:R-:W-:Y:S03]  /*52d0*/  HGMMA.64x256x8.F32.TF32 R24, gdesc[UR8], R24, gsb0 ;  /* 0x07e00000081879f0 */ /* 0x000fe60008002818 */
[----:B------:R-:W-:Y:S02]  /*52e0*/  WARPGROUP.DEPBAR.LE gsb0, 0x0 ;  /* 0x00008000000079c5 */ /* 0x000fe40000010000 */
[----:B------:R-:W-:Y:S01]  /*52f0*/  STL.64 [R1], R24 ;  /* 0x0000001801007387 */ /* 0x000fe20000100a00 */
[----:B---3--:R-:W-:Y:S01]  /*5300*/  IMAD.MOV.U32 R2, RZ, RZ, R150 ;  /* 0x000000ffff027224 */ /* 0x008fe200078e0096 */
[----:B----4-:R-:W-:Y:S01]  /*5310*/  MOV R0, R151 ;  /* 0x0000009700007202 */ /* 0x010fe20000000f00 */
[----:B-1----:R-:W-:Y:S01]  /*5320*/  IMAD.MOV.U32 R4, RZ, RZ, R148 ;  /* 0x000000ffff047224 */ /* 0x002fe200078e0094 */
[----:B------:R-:W-:Y:S01]  /*5330*/  STL.64 [R1+0x8], R26 ;  /* 0x0000081a01007387 */ /* 0x000fe20000100a00 */
[----:B0-----:R-:W-:Y:S01]  /*5340*/  MOV R3, R149 ;  /* 0x0000009500037202 */ /* 0x001fe20000000f00 */
        /* <DEDUP_REMOVED lines=38> */
[----:B------:R-:W2:Y:S01]  /*55b0*/  LDL.LU.64 R150, [R1+0x778] ;  /* 0x0007780001967983 */ /* 0x000ea20000300a00 */
[----:B------:R-:W-:Y:S01]  /*55c0*/  MOV R203, R119 ;  /* 0x0000007700cb7202 */ /* 0x000fe20000000f00 */
[----:B------:R-:W-:Y:S01]  /*55d0*/  IMAD.MOV.U32 R200, RZ, RZ, R116 ;  /* 0x000000ffffc87224 */ /* 0x000fe200078e0074 */
[----:B------:R-:W-:Y:S01]  /*55e0*/  MOV R201, R117 ;  /* 0x0000007500c97202 */ /* 0x000fe20000000f00 */
[----:B------:R-:W2:Y:S01]  /*55f0*/  LDL.LU.64 R148, [R1+0x770] ;  /* 0x0007700001947983 */ /* 0x000ea20000300a00 */
        /* <DEDUP_REMOVED lines=92> */
[----:B------:R-:W-:-:S03]  /*5bc0*/  MOV R234, R47 ;  /* 0x0000002f00ea7202 */ /* 0x000fc60000000f00 */
        /* <DEDUP_REMOVED lines=28> */
[----:B0-----:R-:W2:Y:S04]  /*5d90*/  LDL.LU.64 R44, [R1+0x5d0] ;  /* 0x0005d000012c7983 */ /* 0x001ea80000300a00 */
        /* <DEDUP_REMOVED lines=11> */
[----:B------:R-:W-:-:S02]  /*5e50*/  UMOV UR9, 0x40000040 ;  /* 0x4000004000097882 */ /* 0x000fc40000000000 */
[----:B------:R-:W-:Y:S01]  /*5e60*/  STL [R1+0x578], R160 ;  /* 0x000578a001007387 */ /* 0x000fe20000100800 */
[----:B--2---:R-:W-:-:S06]  /*5e70*/  WARPGROUP.ARRIVE ;  /* 0x00000000000079c5 */ /* 0x004fcc0000000000 */
        /* <DEDUP_REMOVED lines=332> */
[----:B------:R-:W-:Y:S01]  /*7340*/  STL.64 [R1+0x30], R36 ;  /* 0x0000302401007387 */ /* 0x000fe20000100a00 */
[----:B------:R-:W-:-:S03]  /*7350*/  IMAD.MOV.U32 R4, RZ, RZ, R150 ;  /* 0x000000ffff047224 */ /* 0x000fc600078e0096 */
[----:B------:R-:W-:Y:S01]  /*7360*/  STL.64 [R1+0x38], R38 ;  /* 0x0000382601007387 */ /* 0x000fe20000100a00 */
[----:B------:R-:W-:-:S03]  /*7370*/  MOV R3, R151 ;  /* 0x0000009700037202 */ /* 0x000fc60000000f00 */
[----:B------:R-:W-:Y:S01]  /*7380*/  STL.64 [R1+0x40], R40 ;  /* 0x0000402801007387 */ /* 0x000fe20000100a00 */
[----:B------:R-:W-:Y:S01]  /*7390*/  IMAD.MOV.U32 R6, RZ, RZ, R148 ;  /* 0x000000ffff067224 */ /* 0x000fe200078e0094 */
[----:B------:R-:W-:Y:S02]  /*73a0*/  MOV R5, R149 ;  /* 0x0000009500057202 */ /* 0x000fe40000000f00 */
[----:B------:R-:W-:Y:S01]  /*73b0*/  STL.64 [R1+0x48], R42 ;  /* 0x0000482a01007387 */ /* 0x000fe20000100a00 */
[----:B------:R-:W-:Y:S01]  /*73c0*/  IMAD.MOV.U32 R8, RZ, RZ, R146 ;  /* 0x000000ffff087224 */ /* 0x000fe200078e0092 */
[----:B------:R-:W-:Y:S02]  /*73d0*/  MOV R7, R147 ;  /* 0x0000009300077202 */ /* 0x000fe40000000f00 */
[----:B------:R0:W-:Y:S01]  /*73e0*/  STL.64 [R1+0x50], R44 ;  /* 0x0000502c01007387 */ /* 0x0001e20000100a00 */
[----:B------:R-:W-:Y:S01]  /*73f0*/  IMAD.MOV.U32 R10, RZ, RZ, R144 ;  /* 0x000000ffff0a7224 */ /* 0x000fe200078e0090 */
[----:B------:R-:W-:-:S02]  /*7400*/  MOV R9, R145 ;  /* 0x0000009100097202 */ /* 0x000fc40000000f00 */
[----:B------:R-:W3:Y:S01]  /*7410*/  LDL.LU.64 R150, [R1+0x4c0] ;  /* 0x0004c00001967983 */ /* 0x000ee20000300a00 */
[----:B------:R-:W-:Y:S01]  /*7420*/  IMAD.MOV.U32 R12, RZ, RZ, R142 ;  /* 0x000000ffff0c7224 */ /* 0x000fe200078e008e */
[----:B------:R-:W-:Y:S02]  /*7430*/  MOV R11, R143 ;  /* 0x0000008f000b7202 */ /* 0x000fe40000000f00 */
[----:B------:R-:W3:Y:S01]  /*7440*/  LDL.LU.64 R148, [R1+0x4b8] ;  /* 0x0004b80001947983 */ /* 0x000ee20000300a00 */
[----:B------:R-:W-:Y:S01]  /*7450*/  IMAD.MOV.U32 R14, RZ, RZ, R140 ;  /* 0x000000ffff0e7224 */ /* 0x000fe200078e008c */
[----:B------:R-:W-:Y:S02]  /*7460*/  MOV R13, R141 ;  /* 0x0000008d000d7202 */ /* 0x000fe40000000f00 */
[----:B------:R-:W3:Y:S01]  /*7470*/  LDL.LU.64 R146, [R1+0x4b0] ;  /* 0x0004b00001927983 */ /* 0x000ee20000300a00 */
        /* <DEDUP_REMOVED lines=351> */
[----:B------:R-:W-:Y:S01]  /*8a70*/  BPT.TRAP 0x1 ;  /* 0x000000040000795c */ /* 0x000fe20000300000 */
.L_x_23:
[----:B------:R-:W-:Y:S02]  /*8a80*/  UISETP.GT.U32.AND UP0, UPT, UR40, 0x1, UPT ;  /* 0x000000012800788c */ /* 0x000fe4000bf04070 */
[----:B------:R-:W-:-:S04]  /*8a90*/  ULEA UR13, UR12, UR13, 0x3 ;  /* 0x0000000d0c0d7291 */ /* 0x000fc8000f8e183f */
[----:B------:R-:W-:Y:S01]  /*8aa0*/  UIADD3 UR13, UR13, 0x18, URZ ;  /* 0x000000180d0d7890 */ /* 0x000fe2000fffe03f */
[----:B------:R-:W-:-:S03]  /*8ab0*/  PLOP3.LUT P1, PT, PT, PT, UP0, 0x80, 0x0 ;  /* 0x000000000000781c */ /* 0x000fc60003f2f008 */
[----:B------:R-:W-:-:S09]  /*8ac0*/  UPRMT UR13, URZ, 0x654, UR13 ;  /* 0x000006543f0d7896 */ /* 0x000fd2000800000d */
[----:B------:R-:W-:Y:S01]  /*8ad0*/  SYNCS.ARRIVE.TRANS64.RED.A1T0 RZ, [UR13], RZ ;  /* 0x000000ffffff79a7 */ /* 0x000fe2000810040d */
[----:B------:R-:W-:Y:S05]  /*8ae0*/  @P1 BRA `(.L_x_24) ;  /* 0x0000000000041947 */ /* 0x000fea0003800000 */
[----:B------:R-:W-:Y:S01]  /*8af0*/  BPT.TRAP 0x1 ;  /* 0x000000040000795c */ /* 0x000fe20000300000 */
.L_x_24:
[----:B------:R-:W-:Y:S01]  /*8b00*/  UIADD3 UR6, UR6, 0x1, URZ ;  /* 0x0000000106067890 */ /* 0x000fe2000fffe03f */
[C---:B-----5:R-:W-:Y:S01]  /*8b10*/  ISETP.GT.AND P1, PT, R0.reuse, 0x1, PT ;  /* 0x000000010000780c */ /* 0x060fe20003f24270 */
[----:B------:R-:W-:Y:S01]  /*8b20*/  UIADD3 UR12, UR12, 0x1, URZ ;  /* 0x000000010c0c7890 */ /* 0x000fe2000fffe03f */
[----:B------:R-:W-:Y:S01]  /*8b30*/  IADD3 R0, R0, -0x1, RZ ;  /* 0xffffffff00007810 */ /* 0x000fe20007ffe0ff */
[----:B------:R-:W-:Y:S02]  /*8b40*/  UISETP.NE.AND UP0, UPT, UR6, 0x3, UPT ;  /* 0x000000030600788c */ /* 0x000fe4000bf05270 */
[----:B------:R-:W-:Y:S02]  /*8b50*/  UISETP.NE.AND UP1, UPT, UR12, 0x3, UPT ;  /* 0x000000030c00788c */ /* 0x000fe4000bf25270 */
[----:B------:R-:W-:Y:S02]  /*8b60*/  USEL UR8, URZ, 0x1, UP0 ;  /* 0x000000013f087887 */ /* 0x000fe40008000000 */
[----:B------:R-:W-:-:S02]  /*8b70*/  USEL UR6, UR6, URZ, UP0 ;  /* 0x0000003f06067287 */ /* 0x000fc40008000000 */
[----:B------:R-:W-:Y:S02]  /*8b80*/  USEL UR12, UR12, URZ, UP1 ;  /* 0x0000003f0c0c7287 */ /* 0x000fe40008800000 */
[----:B------:R-:W-:Y:S01]  /*8b90*/  ULOP3.LUT UR7, UR7, UR8, URZ, 0x3c, !UPT ;  /* 0x0000000807077292 */ /* 0x000fe2000f8e3c3f */
[----:B------:R-:W-:Y:S11]  /*8ba0*/  @P1 BRA `(.L_x_25) ;  /* 0xffffffbc00681947 */ /* 0x000ff6000383ffff */
.L_x_18:
[----:B-----5:R-:W0:Y:S02]  /*8bb0*/  LDC R0, c[0x0][0x28c] ;  /* 0x0000a300ff007b82 */ /* 0x020e240000000800 */
[----:B0-----:R-:W-:-:S13]  /*8bc0*/  ISETP.GE.AND P1, PT, R0, 0x1, PT ;  /* 0x000000010000780c */ /* 0x001fda0003f26270 */
[----:B------:R-:W-:Y:S05]  /*8bd0*/  @!P1 BRA `(.L_x_26) ;  /* 0x00000000004c9947 */ /* 0x000fea0003800000 */
[----:B------:R-:W-:Y:S05]  /*8be0*/  @!P0 BRA `(.L_x_27) ;  /* 0x0000000000048947 */ /* 0x000fea0003800000 */
[----:B------:R-:W-:Y:S01]  /*8bf0*/  BPT.TRAP 0x1 ;  /* 0x000000040000795c */ /* 0x000fe20000300000 */
.L_x_27:
[----:B------:R-:W0:Y:S01]  /*8c00*/  S2UR UR7, SR_CgaCtaId ;  /* 0x00000000000779c3 */ /* 0x000e220000008800 */
[----:B------:R-:W-:-:S04]  /*8c10*/  UISETP.LT.AND UP0, UPT, UR44, 0x1, UPT ;  /* 0x000000012c00788c */ /* 0x000fc8000bf01270 */
[----:B------:R-:W-:Y:S02]  /*8c20*/  USEL UR6, UR44, 0x1, UP0 ;  /* 0x000000012c067887 */ /* 0x000fe40008000000 */
[----:B------:R-:W-:Y:S02]  /*8c30*/  UISETP.GT.U32.AND UP0, UPT, UR40, 0x1, UPT ;  /* 0x000000012800788c */ /* 0x000fe4000bf04070 */
[----:B------:R-:W-:-:S04]  /*8c40*/  UIADD3 UR6, UR39, UR44, -UR6 ;  /* 0x0000002c27067290 */ /* 0x000fc8000fffe806 */
[----:B------:R-:W-:Y:S01]  /*8c50*/  UIMAD.WIDE.U32 UR4, UR6, -0x55555555, URZ ;  /* 0xaaaaaaab060478a5 */ /* 0x000fe2000f8e003f */
[----:B------:R-:W-:-:S03]  /*8c60*/  PLOP3.LUT P0, PT, PT, PT, UP0, 0x80, 0x0 ;  /* 0x000000000000781c */ /* 0x000fc60003f0f008 */
[----:B------:R-:W-:-:S03]  /*8c70*/  USHF.R.U32.HI UR4, URZ, 0x1, UR5 ;  /* 0x000000013f047899 */ /* 0x000fc60008011605 */
[----:B------:R-:W-:Y:S01]  /*8c80*/  UMOV UR5, 0x400 ;  /* 0x0000040000057882 */ /* 0x000fe20000000000 */
[----:B------:R-:W-:Y:S02]  /*8c90*/  UIMAD UR6, UR4, -0x3, UR6 ;  /* 0xfffffffd040678a4 */ /* 0x000fe4000f8e0206 */
[----:B0-----:R-:W-:-:S04]  /*8ca0*/  ULEA UR5, UR7, UR5, 0x18 ;  /* 0x0000000507057291 */ /* 0x001fc8000f8ec03f */
[----:B------:R-:W-:-:S04]  /*8cb0*/  ULEA UR6, UR6, UR5, 0x3 ;  /* 0x0000000506067291 */ /* 0x000fc8000f8e183f */
[----:B------:R-:W-:-:S04]  /*8cc0*/  UIADD3 UR6, UR6, 0x18, URZ ;  /* 0x0000001806067890 */ /* 0x000fc8000fffe03f */
[----:B------:R-:W-:-:S09]  /*8cd0*/  UPRMT UR6, URZ, 0x654, UR6 ;  /* 0x000006543f067896 */ /* 0x000fd20008000006 */
[----:B------:R-:W-:Y:S01]  /*8ce0*/  SYNCS.ARRIVE.TRANS64.RED.A1T0 RZ, [UR6], RZ ;  /* 0x000000ffffff79a7 */ /* 0x000fe20008100406 */
[----:B------:R-:W-:Y:S05]  /*8cf0*/  @P0 BRA `(.L_x_26) ;  /* 0x0000000000040947 */ /* 0x000fea0003800000 */
[----:B------:R-:W-:Y:S01]  /*8d00*/  BPT.TRAP 0x1 ;  /* 0x000000040000795c */ /* 0x000fe20000300000 */
.L_x_26:
[----:B------:R-:W0:Y:S01]  /*8d10*/  S2R R8, SR_TID.X ;  /* 0x0000000000087919 */ /* 0x000e220000002100 */
[----:B------:R-:W-:Y:S01]  /*8d20*/  IMAD.MOV.U32 R19, RZ, RZ, 0x6540 ;  /* 0x00006540ff137424 */ /* 0x000fe200078e00ff */
[----:B------:R-:W-:Y:S01]  /*8d30*/  USHF.R.S32.HI UR10, URZ, 0x1f, UR43 ;  /* 0x0000001f3f0a7899 */ /* 0x000fe2000801142b */
[----:B------:R-:W-:Y:S01]  /*8d40*/  LOP3.LUT R4, R160, 0x1, RZ, 0xc0, !PT ;  /* 0x00000001a0047812 */ /* 0x000fe200078ec0ff */
[----:B------:R-:W-:Y:S01]  /*8d50*/  ULDC.64 UR8, c[0x0][0x5d0] ;  /* 0x0001740000087ab9 */ /* 0x000fe20000000a00 */
[----:B------:R-:W-:Y:S01]  /*8d60*/  UIMAD.WIDE UR6, UR41, 0x100, URZ ;  /* 0x00000100290678a5 */ /* 0x000fe2000f8e023f */
[----:B------:R-:W-:Y:S01]  /*8d70*/  MOV R6, UR8 ;  /* 0x0000000800067c02 */ /* 0x000fe20008000f00 */
[----:B------:R-:W-:Y:S01]  /*8d80*/  UIMAD UR4, UR10, UR8, URZ ;  /* 0x000000080a0472a4 */ /* 0x000fe2000f8e023f */
[----:B------:R-:W-:Y:S01]  /*8d90*/  IMAD.SHL.U32 R3, R4, 0x40, RZ ;  /* 0x0000004004037824 */ /* 0x000fe200078e00ff */
[----:B------:R-:W-:Y:S02]  /*8da0*/  USHF.L.U32 UR41, UR41, 0x8, URZ ;  /* 0x0000000829297899 */ /* 0x000fe4000800063f */
[----:B------:R-:W-:Y:S01]  /*8db0*/  UIMAD UR4, UR43, UR9, UR4 ;  /* 0x000000092b0472a4 */ /* 0x000fe2000f8e0204 */
[----:B------:R-:W-:Y:S01]  /*8dc0*/  ULDC UR8, c[0x0][0x284] ;  /* 0x0000a10000087ab9 */ /* 0x000fe20000000800 */
[----:B------:R-:W-:Y:S01]  /*8dd0*/  UIADD3 UR39, UR44, UR39, URZ ;  /* 0x000000272c277290 */ /* 0x000fe2000fffe03f */
[----:B------:R-:W-:Y:S01]  /*8de0*/  MOV R17, UR8 ;  /* 0x0000000800117c02 */ /* 0x000fe20008000f00 */
[----:B------:R-:W-:-:S02]  /*8df0*/  UISETP.GE.U32.AND UP2, UPT, UR44, 0x3, UPT ;  /* 0x000000032c00788c */ /* 0x000fc4000bf46070 */
[----:B------:R-:W-:-:S04]  /*8e00*/  UISETP.GT.U32.AND UP1, UPT, UR39, 0x2, UPT ;  /* 0x000000022700788c */ /* 0x000fc8000bf24070 */
[----:B------:R-:W-:Y:S01]  /*8e10*/  UISETP.LT.U32.AND UP1, UPT, UR44, 0x3, UP1 ;  /* 0x000000032c00788c */ /* 0x000fe20008f21070 */
[----:B0-----:R-:W-:Y:S02]  /*8e20*/  SHF.L.U32 R18, R8, 0x1, RZ ;  /* 0x0000000108127819 */ /* 0x001fe400000006ff */
[----:B------:R-:W-:Y:S02]  /*8e30*/  SHF.R.U32.HI R0, RZ, 0x2, R8 ;  /* 0x00000002ff007819 */ /* 0x000fe40000011608 */
[----:B------:R-:W-:Y:S02]  /*8e40*/  LOP3.LUT R18, R18, 0x6, RZ, 0xc0, !PT ;  /* 0x0000000612127812 */ /* 0x000fe400078ec0ff */
[----:B------:R-:W-:Y:S02]  /*8e50*/  LOP3.LUT R5, R8, 0x60, RZ, 0xc0, !PT ;  /* 0x0000006008057812 */ /* 0x000fe400078ec0ff */
[----:B------:R-:W-:Y:S01]  /*8e60*/  PRMT R18, R18, R19, UR42 ;  /* 0x0000002a12127e16 */ /* 0x000fe20008000013 */
[----:B------:R-:W-:Y:S01]  /*8e70*/  USHF.L.U32 UR42, UR42, 0x8, URZ ;  /* 0x000000082a2a7899 */ /* 0x000fe2000800063f */
[----:B------:R-:W-:-:S02]  /*8e80*/  LOP3.LUT R0, R0, 0x7, RZ, 0xc0, !PT ;  /* 0x0000000700007812 */ /* 0x000fc400078ec0ff */
[----:B------:R-:W-:Y:S02]  /*8e90*/  SHF.R.S32.HI R19, RZ, 0x1f, R18 ;  /* 0x0000001fff137819 */ /* 0x000fe40000011412 */
[----:B------:R-:W-:Y:S02]  /*8ea0*/  SHF.R.U32.HI R5, RZ, 0x1, R5 ;  /* 0x00000001ff057819 */ /* 0x000fe40000011605 */
[----:B------:R-:W-:Y:S01]  /*8eb0*/  LOP3.LUT R3, R3, 0x40, R0, 0xe2, !PT ;  /* 0x0000004003037812 */ /* 0x000fe200078ee200 */
[----:B------:R-:W-:Y:S01]  /*8ec0*/  IMAD.WIDE.U32 R6, R6, UR43, R18 ;  /* 0x0000002b06067c25 */ /* 0x000fe2000f8e0012 */
[----:B------:R-:W-:Y:S02]  /*8ed0*/  IADD3 R0, RZ, -R5, -R0 ;  /* 0x80000005ff007210 */ /* 0x000fe40007ffe800 */
[----:B------:R-:W-:Y:S01]  /*8ee0*/  LOP3.LUT R3, R3, UR6, R5, 0xfe, !PT ;  /* 0x0000000603037c12 */ /* 0x000fe2000f8efe05 */
[----:B------:R-:W-:Y:S01]  /*8ef0*/  VIADD R7, R7, UR4 ;  /* 0x0000000407077c36 */ /* 0x000fe20008000000 */
[----:B------:R-:W-:Y:S01]  /*8f00*/  ULDC UR4, c[0x0][0x288] ;  /* 0x0000a20000047ab9 */ /* 0x000fe20000000800 */
[----:B------:R-:W-:Y:S01]  /*8f10*/  IMAD R0, R4, -0x40, R0 ;  /* 0xffffffc004007824 */ /* 0x000fe200078e0200 */
[----:B------:R-:W-:Y:S01]  /*8f20*/  UISETP.GE.AND UP0, UPT, UR42, UR4, UPT ;  /* 0x000000042a00728c */ /* 0x000fe2000bf06270 */
[----:B------:R-:W-:-:S03]  /*8f30*/  IMAD.MOV.U32 R4, RZ, RZ, -0x2 ;  /* 0xfffffffeff047424 */ /* 0x000fc600078e00ff */
[----:B------:R-:W-:Y:S02]  /*8f40*/  UISETP.GE.OR UP0, UPT, UR41, UR8, UP0 ;  /* 0x000000082900728c */ /* 0x000fe40008706670 */
[----:B------:R-:W-:Y:S01]  /*8f50*/  IADD3 R17, R17, -UR41, R0 ;  /* 0x8000002911117c10 */ /* 0x000fe2000fffe000 */
[----:B------:R-:W-:Y:S01]  /*8f60*/  USEL UR8, URZ, 0x1, !UP1 ;  /* 0x000000013f087887 */ /* 0x000fe2000c800000 */
[----:B------:R-:W-:Y:S01]  /*8f70*/  LOP3.LUT R0, R8, 0x3, RZ, 0xc0, !PT ;  /* 0x0000000308007812 */ /* 0x000fe200078ec0ff */
[----:B------:R-:W-:Y:S01]  /*8f80*/  UMOV UR41, 0xffffffff ;  /* 0xffffffff00297882 */ /* 0x000fe20000000000 */
[----:B------:R-:W-:Y:S01]  /*8f90*/  PLOP3.LUT P0, PT, PT, PT, UP0, 0x80, 0x0 ;  /* 0x000000000000781c */ /* 0x000fe20003f0f008 */
[----:B------:R-:W-:Y:S02]  /*8fa0*/  ULOP3.LUT UR38, UR38, UR8, URZ, 0x3c, !UPT ;  /* 0x0000000826267292 */ /* 0x000fe4000f8e3c3f */
[----:B------:R-:W-:Y:S01]  /*8fb0*/  IMAD R0, R0, R4, UR4 ;  /* 0x0000000400007e24 */ /* 0x000fe2000f8e0204 */
[----:B------:R-:W-:-:S04]  /*8fc0*/  UIMAD.WIDE.U32 UR4, UR39, -0x55555555, URZ ;  /* 0xaaaaaaab270478a5 */ /* 0x000fc8000f8e003f */
[----:B------:R-:W-:Y:S01]  /*8fd0*/  USHF.R.U32.HI UR4, URZ, 0x1, UR5 ;  /* 0x000000013f047899 */ /* 0x000fe20008011605 */
[----:B------:R-:W-:-:S03]  /*8fe0*/  IADD3 R0, R0, -UR42, RZ ;  /* 0x8000002a00007c10 */ /* 0x000fc6000fffe0ff */
[----:B------:R-:W-:Y:S02]  /*8ff0*/  UIMAD UR39, UR4, -0x3, UR39 ;  /* 0xfffffffd042778a4 */ /* 0x000fe4000f8e0227 */
[----:B------:R-:W-:Y:S01]  /*9000*/  @UP2 ULOP3.LUT UR38, UR38, 0x1, UR4, 0x78, !UPT ;  /* 0x0000000126262892 */ /* 0x000fe2000f8e7804 */
[----:B------:R-:W-:Y:S11]  /*9010*/  @P0 BRA `(.L_x_28) ;  /* 0x000000d4007c0947 */ /* 0x000ff60003800000 */
[----:B------:R-:W-:Y:S01]  /*9020*/  FSETP.NEU.AND P0, PT, R16, RZ, PT ;  /* 0x000000ff1000720b */ /* 0x000fe20003f0d000 */
[----:B------:R-:W-:Y:S01]  /*9030*/  ULDC.64 UR8, c[0x0][0x5c8] ;  /* 0x0001720000087ab9 */ /* 0x000fe20000000a00 */
[----:B------:R-:W-:Y:S01]  /*9040*/  ISETP.GT.AND P3, PT, R17, RZ, PT ;  /* 0x000000ff1100720c */ /* 0x000fe20003f64270 */
[----:B------:R-:W-:Y:S01]  /*9050*/  UIMAD UR4, UR7, UR8, URZ ;  /* 0x00000008070472a4 */ /* 0x000fe2000f8e023f */
[----:B------:R-:W-:Y:S01]  /*9060*/  IMAD.U32 R10, RZ, RZ, UR9 ;  /* 0x00000009ff0a7e24 */ /* 0x000fe2000f8e00ff */
[----:B------:R-:W-:Y:S01]  /*9070*/  BSSY B0, `(.L_x_28) ;  /* 0x0000d59000007945 */ /* 0x000fe20003800000 */
[----:B------:R-:W-:Y:S01]  /*9080*/  IMAD.WIDE.U32 R6, R3, UR8, R6 ;  /* 0x0000000803067c25 */ /* 0x000fe2000f8e0006 */
[----:B------:R-:W-:-:S03]  /*9090*/  ISETP.GT.AND P1, PT, R0, RZ, P3 ;  /* 0x000000ff0000720c */ /* 0x000fc60001f24270 */
[----:B------:R-:W-:-:S05]  /*90a0*/  IMAD R10, R3, R10, UR4 ;  /* 0x00000004030a7e24 */ /* 0x000fca000f8e020a */
[----:B------:R-:W-:Y:S01]  /*90b0*/  IADD3 R10, R7, R10, RZ ;  /* 0x0000000a070a7210 */ /* 0x000fe20007ffe0ff */
[----:B------:R-:W-:Y:S06]  /*90c0*/  @!P0 BRA `(.L_x_29) ;  /* 0x0000009400188947 */ /* 0x000fec0003800000 */
[----:B------:R-:W0:Y:S01]  /*90d0*/  LDC.64 R22, c[0x0][0x5b8] ;  /* 0x00016e00ff167b82 */ /* 0x000e220000000a00 */
[----:B------:R-:W2:Y:S01]  /*90e0*/  LDL.LU R11, [R1] ;  /* 0x00000000010b7983 */ /* 0x000ea20000300800 */
[----:B------:R-:W-:-:S06]  /*90f0*/  ULDC.64 UR4, c[0x0][0x5c0] ;  /* 0x0001700000047ab9 */ /* 0x000fcc0000000a00 */
[----:B------:R-:W1:Y:S08]  /*9100*/  LDC.64 R14, c[0x0][0x5b0] ;  /* 0x00016c00ff0e7b82 */ /* 0x000e700000000a00 */
[----:B------:R-:W3:Y:S01]  /*9110*/  LDC.64 R12, c[0x0][0x5a8] ;  /* 0x00016a00ff0c7b82 */ /* 0x000ee20000000a00 */
[C---:B0-----:R-:W-:Y:S02]  /*9120*/  IMAD R157, R22.reuse, UR10, RZ ;  /* 0x0000000a169d7c24 */ /* 0x041fe4000f8e02ff */
[----:B------:R-:W-:-:S04]  /*9130*/  IMAD.WIDE.U32 R152, R22, UR43, R18 ;  /* 0x0000002b16987c25 */ /* 0x000fc8000f8e0012 */
[----:B------:R-:W-:Y:S01]  /*9140*/  IMAD R157, R23, UR43, R157 ;  /* 0x0000002b179d7c24 */ /* 0x000fe2000f8e029d */
[----:B------:R-:W-:Y:S01]  /*9150*/  MOV R20, R152 ;  /* 0x0000009800147202 */ /* 0x000fe20000000f00 */
[----:B-1----:R-:W-:Y:S02]  /*9160*/  IMAD R156, R14, UR7, RZ ;  /* 0x000000070e9c7c24 */ /* 0x002fe4000f8e02ff */
[----:B------:R-:W-:Y:S02]  /*9170*/  IMAD.IADD R21, R153, 0x1, R157 ;  /* 0x0000000199157824 */ /* 0x000fe400078e029d */
[C---:B------:R-:W-:Y:S02]  /*9180*/  IMAD R156, R3.reuse, R15, R156 ;  /* 0x0000000f039c7224 */ /* 0x040fe400078e029c */
[----:B------:R-:W-:-:S04]  /*9190*/  IMAD.WIDE.U32 R4, R3, R14, R20 ;  /* 0x0000000e03047225 */ /* 0x000fc800078e0014 */
[----:B------:R-:W-:Y:S01]  /*91a0*/  IMAD.IADD R5, R5, 0x1, R156 ;  /* 0x0000000105057824 */ /* 0x000fe200078e029c */
[----:B---3--:R-:W-:-:S04]  /*91b0*/  LEA R8, P0, R4, R12, 0x2 ;  /* 0x0000000c04087211 */ /* 0x008fc800078010ff */
[----:B------:R-:W-:-:S05]  /*91c0*/  LEA.HI.X R9, R4, R13, R5, 0x2, P0 ;  /* 0x0000000d04097211 */ /* 0x000fca00000f1405 */
[----:B------:R-:W3:Y:S01]  /*91d0*/  @P1 LDG.E.LTC128B R23, desc[UR36][R8.64] ;  /* 0x0000002408171981 */ /* 0x000ee2000c1e1920 */
[C---:B------:R-:W-:Y:S01]  /*91e0*/  LEA R4, P0, R6.reuse, UR4, 0x2 ;  /* 0x0000000406047c11 */ /* 0x040fe2000f8010ff */
[----:B------:R-:W-:Y:S03]  /*91f0*/  BSSY B1, `(.L_x_30) ;  /* 0x000000e000017945 */ /* 0x000fe60003800000 */
[----:B------:R-:W-:Y:S01]  /*9200*/  LEA.HI.X R5, R6, UR5, R10, 0x2, P0 ;  /* 0x0000000506057c11 */ /* 0x000fe200080f140a */
[----:B---3--:R-:W-:-:S04]  /*9210*/  FMUL R6, R23, R16 ;  /* 0x0000001017067220 */ /* 0x008fc80000400000 */
[----:B--2---:R-:W-:-:S05]  /*9220*/  FFMA R6, R11, R2, R6 ;  /* 0x000000020b067223 */ /* 0x004fca0000000006 */
[----:B------:R0:W-:Y:S02]  /*9230*/  @P1 STG.E desc[UR36][R4.64], R6 ;  /* 0x0000000604001986 */ /* 0x0001e4000c101924 */
[----:B0-----:R-:W-:-:S05]  /*9240*/  IMAD.WIDE.U32 R6, R3, R14, R18 ;  /* 0x0000000e03067225 */ /* 0x001fca00078e0012 */
[----:B------:R-:W-:-:S03]  /*9250*/  IADD3 R7, R156, R7, RZ ;  /* 0x000000079c077210 */ /* 0x000fc60007ffe0ff */
[----:B------:R-:W-:-:S04]  /*9260*/  IMAD.WIDE.U32 R6, R22, UR43, R6 ;  /* 0x0000002b16067c25 */ /* 0x000fc8000f8e0006 */
[----:B------:R-:W-:Y:S01]  /*9270*/  IMAD.IADD R7, R157, 0x1, R7 ;  /* 0x000000019d077824 */ /* 0x000fe200078e0207 */
[----:B------:R-:W-:-:S04]  /*9280*/  LEA R10, P0, R6, R12, 0x2 ;  /* 0x0000000c060a7211 */ /* 0x000fc800078010ff */
[----:B------:R-:W-:Y:S02]  /*9290*/  LEA.HI.X R11, R6, R13, R7, 0x2, P0 ;  /* 0x0000000d060b7211 */ /* 0x000fe400000f1407 */
[----:B------:R-:W-:-:S13]  /*92a0*/  ISETP.GT.AND P0, PT, R0, 0x1, P3 ;  /* 0x000000010000780c */ /* 0x000fda0001f04270 */
[----:B------:R-:W-:Y:S05]  /*92b0*/  @!P0 BRA `(.L_x_31) ;  /* 0x0000000000048947 */ /* 0x000fea0003800000 */
[----:B------:R0:W5:Y:S02]  /*92c0*/  LDG.E.LTC128B R23, desc[UR36][R10.64+0x4] ;  /* 0x000004240a177981 */ /* 0x000164000c1e1920 */
.L_x_31:
[----:B------:R-:W-:Y:S05]  /*92d0*/  BSYNC B1 ;  /* 0x0000000000017941 */ /* 0x000fea0003800000 */
.L_x_30:
[----:B------:R-:W2:Y:S01]  /*92e0*/  LDL.LU R7, [R1+0x4] ;  /* 0x0000040001077983 */ /* 0x000ea20000300800 */
[----:B-----5:R-:W-:Y:S01]  /*92f0*/  FMUL R6, R23, R16 ;  /* 0x0000001017067220 */ /* 0x020fe20000400000 */
[C---:B------:R-:W-:Y:S02]  /*9300*/  SHF.L.U64.HI R155, R14.reuse, 0x3, R15 ;  /* 0x000000030e9b7819 */ /* 0x040fe4000001020f */
[----:B------:R-:W-:Y:S01]  /*9310*/  SHF.L.U32 R154, R14, 0x3, RZ ;  /* 0x000000030e9a7819 */ /* 0x000fe200000006ff */
[----:B------:R-:W3:Y:S01]  /*9320*/  LDL.LU R159, [R1+0x8] ;  /* 0x00000800019f7983 */ /* 0x000ee20000300800 */
[----:B------:R-:W-:Y:S01]  /*9330*/  ISETP.GT.AND P1, PT, R17, 0x8, PT ;  /* 0x000000081100780c */ /* 0x000fe20003f24270 */
[----:B--2---:R-:W-:-:S05]  /*9340*/  FFMA R6, R7, R2, R6 ;  /* 0x0000000207067223 */ /* 0x004fca0000000006 */
[----:B------:R1:W-:Y:S01]  /*9350*/  @P0 STG.E desc[UR36][R4.64+0x4], R6 ;  /* 0x0000040604000986 */ /* 0x0003e2000c101924 */
[----:B------:R-:W-:Y:S01]  /*9360*/  ISETP.GT.AND P0, PT, R0, RZ, P1 ;  /* 0x000000ff0000720c */ /* 0x000fe20000f04270 */
[----:B-1----:R-:W-:-:S04]  /*9370*/  IMAD.WIDE.U32 R6, R3, R14, R154 ;  /* 0x0000000e03067225 */ /* 0x002fc800078e009a */
[----:B------:R-:W-:Y:S01]  /*9380*/  IMAD.IADD R156, R156, 0x1, R7 ;  /* 0x000000019c9c7824 */ /* 0x000fe200078e0207 */
[----:B------:R-:W-:-:S04]  /*9390*/  IADD3 R7, P2, R152, R6, RZ ;  /* 0x0000000698077210 */ /* 0x000fc80007f5e0ff */
[----:B------:R-:W-:Y:S02]  /*93a0*/  IADD3.X R9, R156, R21, RZ, P2, !PT ;  /* 0x000000159c097210 */ /* 0x000fe400017fe4ff */
[----:B------:R-:W-:-:S04]  /*93b0*/  LEA R8, P2, R7, R12, 0x2 ;  /* 0x0000000c07087211 */ /* 0x000fc800078410ff */
[----:B------:R-:W-:-:S05]  /*93c0*/  LEA.HI.X R9, R7, R13, R9, 0x2, P2 ;  /* 0x0000000d07097211 */ /* 0x000fca00010f1409 */
[----:B------:R1:W2:Y:S01]  /*93d0*/  @P0 LDG.E.LTC128B R23, desc[UR36][R8.64] ;  /* 0x0000002408170981 */ /* 0x0002a2000c1e1920 */
[----:B------:R-:W-:Y:S01]  /*93e0*/  IADD3 R6, P2, R18, R6, RZ ;  /* 0x0000000612067210 */ /* 0x000fe20007f5e0ff */
[----:B------:R-:W-:Y:S01]  /*93f0*/  IMAD.U32 R158, RZ, RZ, UR8 ;  /* 0x00000008ff9e7e24 */ /* 0x000fe2000f8e00ff */
[----:B------:R-:W-:Y:S01]  /*9400*/  ISETP.GT.AND P4, PT, R0, 0x1, P1 ;  /* 0x000000010000780c */ /* 0x000fe20000f84270 */
[----:B------:R-:W-:Y:S02]  /*9410*/  BSSY B1, `(.L_x_32) ;  /* 0x0000011000017945 */ /* 0x000fe40003800000 */
[----:B------:R-:W-:Y:S01]  /*9420*/  IMAD.X R7, R19, 0x1, R156, P2 ;  /* 0x0000000113077824 */ /* 0x000fe200010e069c */
[----:B------:R-:W-:Y:S02]  /*9430*/  MOV R156, UR9 ;  /* 0x00000009009c7c02 */ /* 0x000fe40008000f00 */
[----:B------:R-:W-:Y:S01]  /*9440*/  SHF.L.U32 R158, R158, 0x5, RZ ;  /* 0x000000059e9e7819 */ /* 0x000fe200000006ff */
[----:B------:R-:W-:-:S05]  /*9450*/  IMAD.WIDE.U32 R6, R22, UR43, R6 ;  /* 0x0000002b16067c25 */ /* 0x000fca000f8e0006 */
[----:B------:R-:W-:Y:S02]  /*9460*/  IADD3 R7, R157, R7, RZ ;  /* 0x000000079d077210 */ /* 0x000fe40007ffe0ff */
[----:B-1----:R-:W-:-:S04]  /*9470*/  LEA R8, P2, R6, R12, 0x2 ;  /* 0x0000000c06087211 */ /* 0x002fc800078410ff */
[----:B------:R-:W-:Y:S01]  /*9480*/  LEA.HI.X R9, R6, R13, R7, 0x2, P2 ;  /* 0x0000000d06097211 */ /* 0x000fe200010f1407 */
[----:B------:R-:W-:-:S05]  /*9490*/  IMAD.U32 R6, RZ, RZ, UR8 ;  /* 0x00000008ff067e24 */ /* 0x000fca000f8e00ff */
[----:B------:R-:W-:Y:S01]  /*94a0*/  SHF.L.U64.HI R156, R6, 0x5, R156 ;  /* 0x00000005069c7819 */ /* 0x000fe2000001029c */
[----:B--2---:R-:W-:-:S04]  /*94b0*/  FMUL R6, R23, R16 ;  /* 0x0000001017067220 */ /* 0x004fc80000400000 */
[----:B---3--:R-:W-:Y:S01]  /*94c0*/  FFMA R159, R159, R2, R6 ;  /* 0x000000029f9f7223 */ /* 0x008fe20000000006 */
[----:B------:R-:W-:-:S05]  /*94d0*/  IADD3 R6, P2, R158, R4, RZ ;  /* 0x000000049e067210 */ /* 0x000fca0007f5e0ff */
[----:B------:R-:W-:-:S05]  /*94e0*/  IMAD.X R7, R156, 0x1, R5, P2 ;  /* 0x000000019c077824 */ /* 0x000fca00010e0605 */
[----:B------:R1:W-:Y:S01]  /*94f0*/  @P0 STG.E desc[UR36][R6.64], R159 ;  /* 0x0000009f06000986 */ /* 0x0003e2000c101924 */
[----:B------:R-:W-:Y:S05]  /*9500*/  @!P4 BRA `(.L_x_33) ;  /* 0x000000000004c947 */ /* 0x000fea0003800000 */
[----:B------:R2:W5:Y:S02]  /*9510*/  LDG.E.LTC128B R23, desc[UR36][R8.64+0x4] ;  /* 0x0000042408177981 */ /* 0x000564000c1e1920 */
.L_x_33:
[----:B------:R-:W-:Y:S05]  /*9520*/  BSYNC B1 ;  /* 0x0000000000017941 */ /* 0x000fea0003800000 */
.L_x_32:
[----:B------:R-:W3:Y:S01]  /*9530*/  LDL.LU R161, [R1+0xc] ;  /* 0x00000c0001a17983 */ /* 0x000ee20000300800 */
[----:B-1---5:R-:W-:Y:S01]  /*9540*/  FMUL R159, R23, R16 ;  /* 0x00000010179f7220 */ /* 0x022fe20000400000 */
[----:B------:R-:W-:Y:S01]  /*9550*/  ISETP.GT.AND P0, PT, R0, 0x8, P3 ;  /* 0x000000080000780c */ /* 0x000fe20001f04270 */
[----:B------:R-:W-:Y:S02]  /*9560*/  BSSY B1, `(.L_x_34) ;  /* 0x0000005000017945 */ /* 0x000fe40003800000 */
[----:B---3--:R-:W-:-:S05]  /*9570*/  FFMA R159, R161, R2, R159 ;  /* 0x00000002a19f7223 */ /* 0x008fca000000009f */
[----:B------:R1:W-:Y:S05]  /*9580*/  @P4 STG.E desc[UR36][R6.64+0x4], R159 ;  /* 0x0000049f06004986 */ /* 0x0003ea000c101924 */
[----:B------:R-:W-:Y:S05]  /*9590*/  @!P0 BRA `(.L_x_35) ;  /* 0x0000000000048947 */ /* 0x000fea0003800000 */
[----:B------:R3:W5:Y:S02]  /*95a0*/  LDG.E.LTC128B R23, desc[UR36][R10.64+0x20] ;  /* 0x000020240a177981 */ /* 0x000764000c1e1920 */
.L_x_35:
[----:B------:R-:W-:Y:S05]  /*95b0*/  BSYNC B1 ;  /* 0x0000000000017941 */ /* 0x000fea0003800000 */
.L_x_34:
[----:B------:R-:W4:Y:S01]  /*95c0*/  LDL.LU R161, [R1+0x10] ;  /* 0x0000100001a17983 */ /* 0x000f220000300800 */
[----:B-1---5:R-:W-:Y:S01]  /*95d0*/  FMUL R159, R23, R16 ;  /* 0x00000010179f7220 */ /* 0x022fe20000400000 */
[----:B------:R-:W-:Y:S01]  /*95e0*/  ISETP.GT.AND P2, PT, R0, 0x9, P3 ;  /* 0x000000090000780c */ /* 0x000fe20001f44270 */
[----:B------:R-:W-:Y:S02]  /*95f0*/  BSSY B1, `(.L_x_36) ;  /* 0x0000005000017945 */ /* 0x000fe40003800000 */
[----:B----4-:R-:W-:-:S05]  /*9600*/  FFMA R159, R161, R2, R159 ;  /* 0x00000002a19f7223 */ /* 0x010fca000000009f */
[----:B------:R1:W-:Y:S05]  /*9610*/  @P0 STG.E desc[UR36][R4.64+0x20], R159 ;  /* 0x0000209f04000986 */ /* 0x0003ea000c101924 */
[----:B------:R-:W-:Y:S05]  /*9620*/  @!P2 BRA `(.L_x_37) ;  /* 0x000000000004a947 */ /* 0x000fea0003800000 */
[----:B------:R4:W5:Y:S02]  /*9630*/  LDG.E.LTC128B R23, desc[UR36][R10.64+0x24] ;  /* 0x000024240a177981 */ /* 0x000964000c1e1920 */
.L_x_37:
[----:B------:R-:W-:Y:S05]  /*9640*/  BSYNC B1 ;  /* 0x0000000000017941 */ /* 0x000fea0003800000 */
.L_x_36:
[----:B------:R-:W2:Y:S01]  /*9650*/  LDL.LU R161, [R1+0x14] ;  /* 0x0000140001a17983 */ /* 0x000ea20000300800 */
[----:B-1---5:R-:W-:Y:S01]  /*9660*/  FMUL R159, R23, R16 ;  /* 0x00000010179f7220 */ /* 0x022fe20000400000 */
[----:B------:R-:W-:Y:S01]  /*9670*/  ISETP.GT.AND P0, PT, R0, 0x8, P1 ;  /* 0x000000080000780c */ /* 0x000fe20000f04270 */
[----:B------:R-:W-:Y:S02]  /*9680*/  BSSY B1, `(.L_x_38) ;  /* 0x0000005000017945 */ /* 0x000fe40003800000 */
[----:B--2---:R-:W-:-:S05]  /*9690*/  FFMA R159, R161, R2, R159 ;  /* 0x00000002a19f7223 */ /* 0x004fca000000009f */
[----:B------:R1:W-:Y:S05]  /*96a0*/  @P2 STG.E desc[UR36][R4.64+0x24], R159 ;  /* 0x0000249f04002986 */ /* 0x0003ea000c101924 */
[----:B------:R-:W-:Y:S05]  /*96b0*/  @!P0 BRA `(.L_x_39) ;  /* 0x0000000000048947 */ /* 0x000fea0003800000 */
[----:B------:R2:W5:Y:S02]  /*96c0*/  LDG.E.LTC128B R23, desc[UR36][R8.64+0x20] ;  /* 0x0000202408177981 */ /* 0x000564000c1e1920 */
.L_x_39:
[----:B------:R-:W-:Y:S05]  /*96d0*/  BSYNC B1 ;  /* 0x0000000000017941 */ /* 0x000fea0003800000 */
.L_x_38:
        /* <DEDUP_REMOVED lines=8> */
.L_x_41:
[----:B------:R-:W-:Y:S05]  /*9760*/  BSYNC B1 ;  /* 0x0000000000017941 */ /* 0x000fea0003800000 */
.L_x_40:
        /* <DEDUP_REMOVED lines=8> */
.L_x_43:
[----:B------:R-:W-:Y:S05]  /*97f0*/  BSYNC B1 ;  /* 0x0000000000017941 */ /* 0x000fea0003800000 */
.L_x_42:
        /* <DEDUP_REMOVED lines=8> */
.L_x_45:
[----:B------:R-:W-:Y:S05]  /*9880*/  BSYNC B1 ;  /* 0x0000000000017941 */ /* 0x000fea0003800000 */
.L_x_44:
        /* <DEDUP_REMOVED lines=8> */
.L_x_47:
[----:B------:R-:W-:Y:S05]  /*9910*/  BSYNC B1 ;  /* 0x0000000000017941 */ /* 0x000fea0003800000 */
.L_x_46:
        /* <DEDUP_REMOVED lines=8> */
.L_x_49:
[----:B------:R-:W-:Y:S05]  /*99a0*/  BSYNC B1 ;  /* 0x0000000000017941 */ /* 0x000fea0003800000 */
.L_x_48:
        /* <DEDUP_REMOVED lines=8> */
.L_x_51:
[----:B------:R-:W-:Y:S05]  /*9a30*/  BSYNC B1 ;  /* 0x0000000000017941 */ /* 0x000fea0003800000 */
.L_x_50:
        /* <DEDUP_REMOVED lines=8> */
.L_x_53:
[----:B------:R-:W-:Y:S05]  /*9ac0*/  BSYNC B1 ;  /* 0x0000000000017941 */ /* 0x000fea0003800000 */
.L_x_52:
        /* <DEDUP_REMOVED lines=8> */
.L_x_55:
[----:B------:R-:W-:Y:S05]  /*9b50*/  BSYNC B1 ;  /* 0x0000000000017941 */ /* 0x000fea0003800000 */
.L_x_54:
        /* <DEDUP_REMOVED lines=8> */
.L_x_57:
[----:B------:R-:W-:Y:S05]  /*9be0*/  BSYNC B1 ;  /* 0x0000000000017941 */ /* 0x000fea0003800000 */
.L_x_56:
        /* <DEDUP_REMOVED lines=8> */
.L_x_59:
[----:B------:R-:W-:Y:S05]  /*9c70*/  BSYNC B1 ;  /* 0x0000000000017941 */ /* 0x000fea0003800000 */
.L_x_58:
        /* <DEDUP_REMOVED lines=8> */
.L_x_61:
[----:B------:R-:W-:Y:S05]  /*9d00*/  BSYNC B1 ;  /* 0x0000000000017941 */ /* 0x000fea0003800000 */
.L_x_60:
        /* <DEDUP_REMOVED lines=8> */
.L_x_63:
[----:B------:R-:W-:Y:S05]  /*9d90*/  BSYNC B1 ;  /* 0x0000000000017941 */ /* 0x000fea0003800000 */
.L_x_62:
        /* <DEDUP_REMOVED lines=8> */
.L_x_65:
[----:B------:R-:W-:Y:S05]  /*9e20*/  BSYNC B1 ;  /* 0x0000000000017941 */ /* 0x000fea0003800000 */
.L_x_64:
        /* <DEDUP_REMOVED lines=8> */
.L_x_67:
[----:B------:R-:W-:Y:S05]  /*9eb0*/  BSYNC B1 ;  /* 0x0000000000017941 */ /* 0x000fea0003800000 */
.L_x_66:
        /* <DEDUP_REMOVED lines=8> */
.L_x_69:
[----:B------:R-:W-:Y:S05]  /*9f40*/  BSYNC B1 ;  /* 0x0000000000017941 */ /* 0x000fea0003800000 */
.L_x_68:
        /* <DEDUP_REMOVED lines=8> */
.L_x_71:
[----:B------:R-:W-:Y:S05]  /*9fd0*/  BSYNC B1 ;  /* 0x0000000000017941 */ /* 0x000fea0003800000 */
.L_x_70:
        /* <DEDUP_REMOVED lines=8> */
.L_x_73:
[----:B------:R-:W-:Y:S05]  /*a060*/  BSYNC B1 ;  /* 0x0000000000017941 */ /* 0x000fea0003800000 */
.L_x_72:
        /* <DEDUP_REMOVED lines=8> */
.L_x_75:
[----:B------:R-:W-:Y:S05]  /*a0f0*/  BSYNC B1 ;  /* 0x0000000000017941 */ /* 0x000fea0003800000 */
.L_x_74:
        /* <DEDUP_REMOVED lines=8> */
.L_x_77:
[----:B------:R-:W-:Y:S05]  /*a180*/  BSYNC B1 ;  /* 0x0000000000017941 */ /* 0x000fea0003800000 */
.L_x_76:
        /* <DEDUP_REMOVED lines=8> */
.L_x_79:
[----:B------:R-:W-:Y:S05]  /*a210*/  BSYNC B1 ;  /* 0x0000000000017941 */ /* 0x000fea0003800000 */
.L_x_78:
        /* <DEDUP_REMOVED lines=8> */
.L_x_81:
[----:B------:R-:W-:Y:S05]  /*a2a0*/  BSYNC B1 ;  /* 0x0000000000017941 */ /* 0x000fea0003800000 */
.L_x_80:
        /* <DEDUP_REMOVED lines=8> */
.L_x_83:
[----:B------:R-:W-:Y:S05]  /*a330*/  BSYNC B1 ;  /* 0x0000000000017941 */ /* 0x000fea0003800000 */
.L_x_82:
        /* <DEDUP_REMOVED lines=8> */
.L_x_85:
[----:B------:R-:W-:Y:S05]  /*a3c0*/  BSYNC B1 ;  /* 0x0000000000017941 */ /* 0x000fea0003800000 */
.L_x_84:
        /* <DEDUP_REMOVED lines=8> */
.L_x_87:
[----:B------:R-:W-:Y:S05]  /*a450*/  BSYNC B1 ;  /* 0x0000000000017941 */ /* 0x000fea0003800000 */
.L_x_86:
        /* <DEDUP_REMOVED lines=8> */
.L_x_89:
[----:B------:R-:W-:Y:S05]  /*a4e0*/  BSYNC B1 ;  /* 0x0000000000017941 */ /* 0x000fea0003800000 */
.L_x_88:
        /* <DEDUP_REMOVED lines=8> */
.L_x_91:
[----:B------:R-:W-:Y:S05]  /*a570*/  BSYNC B1 ;  /* 0x0000000000017941 */ /* 0x000fea0003800000 */
.L_x_90:
        /* <DEDUP_REMOVED lines=8> */
.L_x_93:
[----:B------:R-:W-:Y:S05]  /*a600*/  BSYNC B1 ;  /* 0x0000000000017941 */ /* 0x000fea0003800000 */
.L_x_92:
        /* <DEDUP_REMOVED lines=8> */
.L_x_95:
[----:B------:R-:W-:Y:S05]  /*a690*/  BSYNC B1 ;  /* 0x0000000000017941 */ /* 0x000fea0003800000 */
.L_x_94:
        /* <DEDUP_REMOVED lines=8> */
.L_x_97:
[----:B------:R-:W-:Y:S05]  /*a720*/  BSYNC B1 ;  /* 0x0000000000017941 */ /* 0x000fea0003800000 */
.L_x_96:
        /* <DEDUP_REMOVED lines=8> */
.L_x_99:
[----:B------:R-:W-:Y:S05]  /*a7b0*/  BSYNC B1 ;  /* 0x0000000000017941 */ /* 0x000fea0003800000 */
.L_x_98:
        /* <DEDUP_REMOVED lines=8> */
.L_x_101:
[----:B------:R-:W-:Y:S05]  /*a840*/  BSYNC B1 ;  /* 0x0000000000017941 */ /* 0x000fea0003800000 */
.L_x_100:
        /* <DEDUP_REMOVED lines=8> */
.L_x_103:
[----:B------:R-:W-:Y:S05]  /*a8d0*/  BSYNC B1 ;  /* 0x0000000000017941 */ /* 0x000fea0003800000 */
.L_x_102:
        /* <DEDUP_REMOVED lines=8> */
.L_x_105:
[----:B------:R-:W-:Y:S05]  /*a960*/  BSYNC B1 ;  /* 0x0000000000017941 */ /* 0x000fea0003800000 */
.L_x_104:
        /* <DEDUP_REMOVED lines=8> */
.L_x_107:
[----:B------:R-:W-:Y:S05]  /*a9f0*/  BSYNC B1 ;  /* 0x0000000000017941 */ /* 0x000fea0003800000 */
.L_x_106:
        /* <DEDUP_REMOVED lines=8> */
.L_x_109:
[----:B------:R-:W-:Y:S05]  /*aa80*/  BSYNC B1 ;  /* 0x0000000000017941 */ /* 0x000fea0003800000 */
.L_x_108:
        /* <DEDUP_REMOVED lines=8> */
.L_x_111:
[----:B------:R-:W-:Y:S05]  /*ab10*/  BSYNC B1 ;  /* 0x0000000000017941 */ /* 0x000fea0003800000 */
.L_x_110:
        /* <DEDUP_REMOVED lines=8> */
.L_x_113:
[----:B------:R-:W-:Y:S05]  /*aba0*/  BSYNC B1 ;  /* 0x0000000000017941 */ /* 0x000fea0003800000 */
.L_x_112:
        /* <DEDUP_REMOVED lines=8> */
.L_x_115:
[----:B------:R-:W-:Y:S05]  /*ac30*/  BSYNC B1 ;  /* 0x0000000000017941 */ /* 0x000fea0003800000 */
.L_x_114:
        /* <DEDUP_REMOVED lines=8> */
.L_x_117:
[----:B------:R-:W-:Y:S05]  /*acc0*/  BSYNC B1 ;  /* 0x0000000000017941 */ /* 0x000fea0003800000 */
.L_x_116:
        /* <DEDUP_REMOVED lines=8> */
.L_x_119:
[----:B------:R-:W-:Y:S05]  /*ad50*/  BSYNC B1 ;  /* 0x0000000000017941 */ /* 0x000fea0003800000 */
.L_x_118:
        /* <DEDUP_REMOVED lines=8> */
.L_x_121:
[----:B------:R-:W-:Y:S05]  /*ade0*/  BSYNC B1 ;  /* 0x0000000000017941 */ /* 0x000fea0003800000 */
.L_x_120:
        /* <DEDUP_REMOVED lines=8> */
.L_x_123:
[----:B------:R-:W-:Y:S05]  /*ae70*/  BSYNC B1 ;  /* 0x0000000000017941 */ /* 0x000fea0003800000 */
.L_x_122:
        /* <DEDUP_REMOVED lines=8> */
.L_x_125:
[----:B------:R-:W-:Y:S05]  /*af00*/  BSYNC B1 ;  /* 0x0000000000017941 */ /* 0x000fea0003800000 */
.L_x_124:
        /* <DEDUP_REMOVED lines=8> */
.L_x_127:
[----:B------:R-:W-:Y:S05]  /*af90*/  BSYNC B1 ;  /* 0x0000000000017941 */ /* 0x000fea0003800000 */
.L_x_126:
        /* <DEDUP_REMOVED lines=8> */
.L_x_129:
[----:B------:R-:W-:Y:S05]  /*b020*/  BSYNC B1 ;  /* 0x0000000000017941 */ /* 0x000fea0003800000 */
.L_x_128:
        /* <DEDUP_REMOVED lines=8> */
.L_x_131:
[----:B------:R-:W-:Y:S05]  /*b0b0*/  BSYNC B1 ;  /* 0x0000000000017941 */ /* 0x000fea0003800000 */
.L_x_130:
        /* <DEDUP_REMOVED lines=8> */
.L_x_133:
[----:B------:R-:W-:Y:S05]  /*b140*/  BSYNC B1 ;  /* 0x0000000000017941 */ /* 0x000fea0003800000 */
.L_x_132:
        /* <DEDUP_REMOVED lines=8> */
.L_x_135:
[----:B------:R-:W-:Y:S05]  /*b1d0*/  BSYNC B1 ;  /* 0x0000000000017941 */ /* 0x000fea0003800000 */
.L_x_134:
        /* <DEDUP_REMOVED lines=8> */
.L_x_137:
[----:B------:R-:W-:Y:S05]  /*b260*/  BSYNC B1 ;  /* 0x0000000000017941 */ /* 0x000fea0003800000 */
.L_x_136:
        /* <DEDUP_REMOVED lines=8> */
.L_x_139:
[----:B------:R-:W-:Y:S05]  /*b2f0*/  BSYNC B1 ;  /* 0x0000000000017941 */ /* 0x000fea0003800000 */
.L_x_138:
        /* <DEDUP_REMOVED lines=8> */
.L_x_141:
[----:B------:R-:W-:Y:S05]  /*b380*/  BSYNC B1 ;  /* 0x0000000000017941 */ /* 0x000fea0003800000 */
.L_x_140:
        /* <DEDUP_REMOVED lines=8> */
.L_x_143:
[----:B------:R-:W-:Y:S05]  /*b410*/  BSYNC B1 ;  /* 0x0000000000017941 */ /* 0x000fea0003800000 */
.L_x_142:
        /* <DEDUP_REMOVED lines=8> */
.L_x_145:
[----:B------:R-:W-:Y:S05]  /*b4a0*/  BSYNC B1 ;  /* 0x0000000000017941 */ /* 0x000fea0003800000 */
.L_x_144:
        /* <DEDUP_REMOVED lines=8> */
.L_x_147:
[----:B------:R-:W-:Y:S05]  /*b530*/  BSYNC B1 ;  /* 0x0000000000017941 */ /* 0x000fea0003800000 */
.L_x_146:
        /* <DEDUP_REMOVED lines=8> */
.L_x_149:
[----:B------:R-:W-:Y:S05]  /*b5c0*/  BSYNC B1 ;  /* 0x0000000000017941 */ /* 0x000fea0003800000 */
.L_x_148:
        /* <DEDUP_REMOVED lines=8> */
.L_x_151:
[----:B------:R-:W-:Y:S05]  /*b650*/  BSYNC B1 ;  /* 0x0000000000017941 */ /* 0x000fea0003800000 */
.L_x_150:
        /* <DEDUP_REMOVED lines=8> */
.L_x_153:
[----:B------:R-:W-:Y:S05]  /*b6e0*/  BSYNC B1 ;  /* 0x0000000000017941 */ /* 0x000fea0003800000 */
.L_x_152:
        /* <DEDUP_REMOVED lines=8> */
.L_x_155:
[----:B------:R-:W-:Y:S05]  /*b770*/  BSYNC B1 ;  /* 0x0000000000017941 */ /* 0x000fea0003800000 */
.L_x_154:
        /* <DEDUP_REMOVED lines=8> */
.L_x_157:
[----:B------:R-:W-:Y:S05]  /*b800*/  BSYNC B1 ;  /* 0x0000000000017941 */ /* 0x000fea0003800000 */
.L_x_156:
        /* <DEDUP_REMOVED lines=8> */
.L_x_159:
[----:B------:R-:W-:Y:S05]  /*b890*/  BSYNC B1 ;  /* 0x0000000000017941 */ /* 0x000fea0003800000 */
.L_x_158:
        /* <DEDUP_REMOVED lines=8> */
.L_x_161:
[----:B------:R-:W-:Y:S05]  /*b920*/  BSYNC B1 ;  /* 0x0000000000017941 */ /* 0x000fea0003800000 */
.L_x_160:
        /* <DEDUP_REMOVED lines=8> */
.L_x_163:
[----:B------:R-:W-:Y:S05]  /*b9b0*/  BSYNC B1 ;  /* 0x0000000000017941 */ /* 0x000fea0003800000 */
.L_x_162:
        /* <DEDUP_REMOVED lines=8> */
.L_x_165:
[----:B------:R-:W-:Y:S05]  /*ba40*/  BSYNC B1 ;  /* 0x0000000000017941 */ /* 0x000fea0003800000 */
.L_x_164:
        /* <DEDUP_REMOVED lines=8> */
.L_x_167:
[----:B------:R-:W-:Y:S05]  /*bad0*/  BSYNC B1 ;  /* 0x0000000000017941 */ /* 0x000fea0003800000 */
.L_x_166:
        /* <DEDUP_REMOVED lines=8> */
.L_x_169:
[----:B------:R-:W-:Y:S05]  /*bb60*/  BSYNC B1 ;  /* 0x0000000000017941 */ /* 0x000fea0003800000 */
.L_x_168:
        /* <DEDUP_REMOVED lines=8> */
.L_x_171:
[----:B------:R-:W-:Y:S05]  /*bbf0*/  BSYNC B1 ;  /* 0x0000000000017941 */ /* 0x000fea0003800000 */
.L_x_170:
        /* <DEDUP_REMOVED lines=8> */
.L_x_173:
[----:B------:R-:W-:Y:S05]  /*bc80*/  BSYNC B1 ;  /* 0x0000000000017941 */ /* 0x000fea0003800000 */
.L_x_172:
        /* <DEDUP_REMOVED lines=8> */
.L_x_175:
[----:B------:R-:W-:Y:S05]  /*bd10*/  BSYNC B1 ;  /* 0x0000000000017941 */ /* 0x000fea0003800000 */
.L_x_174:
        /* <DEDUP_REMOVED lines=8> */
.L_x_177:
[----:B------:R-:W-:Y:S05]  /*bda0*/  BSYNC B1 ;  /* 0x0000000000017941 */ /* 0x000fea0003800000 */
.L_x_176:
        /* <DEDUP_REMOVED lines=8> */
.L_x_179:
[----:B------:R-:W-:Y:S05]  /*be30*/  BSYNC B1 ;  /* 0x0000000000017941 */ /* 0x000fea0003800000 */
.L_x_178:
        /* <DEDUP_REMOVED lines=8> */
.L_x_181:
[----:B------:R-:W-:Y:S05]  /*bec0*/  BSYNC B1 ;  /* 0x0000000000017941 */ /* 0x000fea0003800000 */
.L_x_180:
        /* <DEDUP_REMOVED lines=8> */
.L_x_183:
[----:B------:R-:W-:Y:S05]  /*bf50*/  BSYNC B1 ;  /* 0x0000000000017941 */ /* 0x000fea0003800000 */
.L_x_182:
        /* <DEDUP_REMOVED lines=8> */
.L_x_185:
[----:B------:R-:W-:Y:S05]  /*bfe0*/  BSYNC B1 ;  /* 0x0000000000017941 */ /* 0x000fea0003800000 */
.L_x_184:
        /* <DEDUP_REMOVED lines=8> */
.L_x_187:
[----:B------:R-:W-:Y:S05]  /*c070*/  BSYNC B1 ;  /* 0x0000000000017941 */ /* 0x000fea0003800000 */
.L_x_186:
        /* <DEDUP_REMOVED lines=8> */
.L_x_189:
[----:B------:R-:W-:Y:S05]  /*c100*/  BSYNC B1 ;  /* 0x0000000000017941 */ /* 0x000fea0003800000 */
.L_x_188:
        /* <DEDUP_REMOVED lines=8> */
.L_x_191:
[----:B------:R-:W-:Y:S05]  /*c190*/  BSYNC B1 ;  /* 0x0000000000017941 */ /* 0x000fea0003800000 */
.L_x_190:
        /* <DEDUP_REMOVED lines=8> */
.L_x_193:
[----:B------:R-:W-:Y:S05]  /*c220*/  BSYNC B1 ;  /* 0x0000000000017941 */ /* 0x000fea0003800000 */
.L_x_192:
        /* <DEDUP_REMOVED lines=8> */
.L_x_195:
[----:B------:R-:W-:Y:S05]  /*c2b0*/  BSYNC B1 ;  /* 0x0000000000017941 */ /* 0x000fea0003800000 */
.L_x_194:
        /* <DEDUP_REMOVED lines=8> */
.L_x_197:
[----:B------:R-:W-:Y:S05]  /*c340*/  BSYNC B1 ;  /* 0x0000000000017941 */ /* 0x000fea0003800000 */
.L_x_196:
        /* <DEDUP_REMOVED lines=8> */
.L_x_199:
[----:B------:R-:W-:Y:S05]  /*c3d0*/  BSYNC B1 ;  /* 0x0000000000017941 */ /* 0x000fea0003800000 */
.L_x_198:
        /* <DEDUP_REMOVED lines=8> */
.L_x_201:
[----:B------:R-:W-:Y:S05]  /*c460*/  BSYNC B1 ;  /* 0x0000000000017941 */ /* 0x000fea0003800000 */
.L_x_200:
        /* <DEDUP_REMOVED lines=8> */
.L_x_203:
[----:B------:R-:W-:Y:S05]  /*c4f0*/  BSYNC B1 ;  /* 0x0000000000017941 */ /* 0x000fea0003800000 */
.L_x_202:
        /* <DEDUP_REMOVED lines=8> */
.L_x_205:
[----:B------:R-:W-:Y:S05]  /*c580*/  BSYNC B1 ;  /* 0x0000000000017941 */ /* 0x000fea0003800000 */
.L_x_204:
        /* <DEDUP_REMOVED lines=8> */
.L_x_207:
[----:B------:R-:W-:Y:S05]  /*c610*/  BSYNC B1 ;  /* 0x0000000000017941 */ /* 0x000fea0003800000 */
.L_x_206:
        /* <DEDUP_REMOVED lines=8> */
.L_x_209:
[----:B------:R-:W-:Y:S05]  /*c6a0*/  BSYNC B1 ;  /* 0x0000000000017941 */ /* 0x000fea0003800000 */
.L_x_208:
        /* <DEDUP_REMOVED lines=8> */
.L_x_211:
[----:B------:R-:W-:Y:S05]  /*c730*/  BSYNC B1 ;  /* 0x0000000000017941 */ /* 0x000fea0003800000 */
.L_x_210:
        /* <DEDUP_REMOVED lines=8> */
.L_x_213:
[----:B------:R-:W-:Y:S05]  /*c7c0*/  BSYNC B1 ;  /* 0x0000000000017941 */ /* 0x000fea0003800000 */
.L_x_212:
        /* <DEDUP_REMOVED lines=8> */
.L_x_215:
[----:B------:R-:W-:Y:S05]  /*c850*/  BSYNC B1 ;  /* 0x0000000000017941 */ /* 0x000fea0003800000 */
.L_x_214:
        /* <DEDUP_REMOVED lines=8> */
.L_x_217:
[----:B------:R-:W-:Y:S05]  /*c8e0*/  BSYNC B1 ;  /* 0x0000000000017941 */ /* 0x000fea0003800000 */
.L_x_216:
        /* <DEDUP_REMOVED lines=8> */
.L_x_219:
[----:B------:R-:W-:Y:S05]  /*c970*/  BSYNC B1 ;  /* 0x0000000000017941 */ /* 0x000fea0003800000 */
.L_x_218:
        /* <DEDUP_REMOVED lines=8> */
.L_x_221:
[----:B------:R-:W-:Y:S05]  /*ca00*/  BSYNC B1 ;  /* 0x0000000000017941 */ /* 0x000fea0003800000 */
.L_x_220:
        /* <DEDUP_REMOVED lines=8> */
.L_x_223:
[----:B------:R-:W-:Y:S05]  /*ca90*/  BSYNC B1 ;  /* 0x0000000000017941 */ /* 0x000fea0003800000 */
.L_x_222:
        /* <DEDUP_REMOVED lines=8> */
.L_x_225:
[----:B------:R-:W-:Y:S05]  /*cb20*/  BSYNC B1 ;  /* 0x0000000000017941 */ /* 0x000fea0003800000 */
.L_x_224:
        /* <DEDUP_REMOVED lines=8> */
.L_x_227:
[----:B------:R-:W-:Y:S05]  /*cbb0*/  BSYNC B1 ;  /* 0x0000000000017941 */ /* 0x000fea0003800000 */
.L_x_226:
        /* <DEDUP_REMOVED lines=8> */
.L_x_229:
[----:B------:R-:W-:Y:S05]  /*cc40*/  BSYNC B1 ;  /* 0x0000000000017941 */ /* 0x000fea0003800000 */
.L_x_228:
        /* <DEDUP_REMOVED lines=8> */
.L_x_231:
[----:B------:R-:W-:Y:S05]  /*ccd0*/  BSYNC B1 ;  /* 0x0000000000017941 */ /* 0x000fea0003800000 */
.L_x_230:
        /* <DEDUP_REMOVED lines=8> */
.L_x_233:
[----:B------:R-:W-:Y:S05]  /*cd60*/  BSYNC B1 ;  /* 0x0000000000017941 */ /* 0x000fea0003800000 */
.L_x_232:
        /* <DEDUP_REMOVED lines=8> */
.L_x_235:
[----:B------:R-:W-:Y:S05]  /*cdf0*/  BSYNC B1 ;  /* 0x0000000000017941 */ /* 0x000fea0003800000 */
.L_x_234:
        /* <DEDUP_REMOVED lines=8> */
.L_x_237:
[----:B------:R-:W-:Y:S05]  /*ce80*/  BSYNC B1 ;  /* 0x0000000000017941 */ /* 0x000fea0003800000 */
.L_x_236:
        /* <DEDUP_REMOVED lines=8> */
.L_x_239:
[----:B------:R-:W-:Y:S05]  /*cf10*/  BSYNC B1 ;  /* 0x0000000000017941 */ /* 0x000fea0003800000 */
.L_x_238:
        /* <DEDUP_REMOVED lines=8> */
.L_x_241:
[----:B------:R-:W-:Y:S05]  /*cfa0*/  BSYNC B1 ;  /* 0x0000000000017941 */ /* 0x000fea0003800000 */
.L_x_240:
        /* <DEDUP_REMOVED lines=8> */
.L_x_243:
[----:B------:R-:W-:Y:S05]  /*d030*/  BSYNC B1 ;  /* 0x0000000000017941 */ /* 0x000fea0003800000 */
.L_x_242:
        /* <DEDUP_REMOVED lines=8> */
.L_x_245:
[----:B------:R-:W-:Y:S05]  /*d0c0*/  BSYNC B1 ;  /* 0x0000000000017941 */ /* 0x000fea0003800000 */
.L_x_244:
        /* <DEDUP_REMOVED lines=8> */
.L_x_247:
[----:B------:R-:W-:Y:S05]  /*d150*/  BSYNC B1 ;  /* 0x0000000000017941 */ /* 0x000fea0003800000 */
.L_x_246:
        /* <DEDUP_REMOVED lines=8> */
.L_x_249:
[----:B------:R-:W-:Y:S05]  /*d1e0*/  BSYNC B1 ;  /* 0x0000000000017941 */ /* 0x000fea0003800000 */
.L_x_248:
        /* <DEDUP_REMOVED lines=8> */
.L_x_251:
[----:B------:R-:W-:Y:S05]  /*d270*/  BSYNC B1 ;  /* 0x0000000000017941 */ /* 0x000fea0003800000 */
.L_x_250:
        /* <DEDUP_REMOVED lines=8> */
.L_x_253:
[----:B------:R-:W-:Y:S05]  /*d300*/  BSYNC B1 ;  /* 0x0000000000017941 */ /* 0x000fea0003800000 */
.L_x_252:
        /* <DEDUP_REMOVED lines=8> */
.L_x_255:
[----:B------:R-:W-:Y:S05]  /*d390*/  BSYNC B1 ;  /* 0x0000000000017941 */ /* 0x000fea0003800000 */
.L_x_254:
        /* <DEDUP_REMOVED lines=8> */
.L_x_257:
[----:B------:R-:W-:Y:S05]  /*d420*/  BSYNC B1 ;  /* 0x0000000000017941 */ /* 0x000fea0003800000 */
.L_x_256:
        /* <DEDUP_REMOVED lines=8> */
.L_x_259:
[----:B------:R-:W-:Y:S05]  /*d4b0*/  BSYNC B1 ;  /* 0x0000000000017941 */ /* 0x000fea0003800000 */
.L_x_258:
        /* <DEDUP_REMOVED lines=8> */
.L_x_261:
[----:B------:R-:W-:Y:S05]  /*d540*/  BSYNC B1 ;  /* 0x0000000000017941 */ /* 0x000fea0003800000 */
.L_x_260:
        /* <DEDUP_REMOVED lines=8> */
.L_x_263:
[----:B------:R-:W-:Y:S05]  /*d5d0*/  BSYNC B1 ;  /* 0x0000000000017941 */ /* 0x000fea0003800000 */
.L_x_262:
        /* <DEDUP_REMOVED lines=8> */
.L_x_265:
[----:B------:R-:W-:Y:S05]  /*d660*/  BSYNC B1 ;  /* 0x0000000000017941 */ /* 0x000fea0003800000 */
.L_x_264:
        /* <DEDUP_REMOVED lines=8> */
.L_x_267:
[----:B------:R-:W-:Y:S05]  /*d6f0*/  BSYNC B1 ;  /* 0x0000000000017941 */ /* 0x000fea0003800000 */
.L_x_266:
        /* <DEDUP_REMOVED lines=8> */
.L_x_269:
[----:B------:R-:W-:Y:S05]  /*d780*/  BSYNC B1 ;  /* 0x0000000000017941 */ /* 0x000fea0003800000 */
.L_x_268:
        /* <DEDUP_REMOVED lines=8> */
.L_x_271:
[----:B------:R-:W-:Y:S05]  /*d810*/  BSYNC B1 ;  /* 0x0000000000017941 */ /* 0x000fea0003800000 */
.L_x_270:
        /* <DEDUP_REMOVED lines=8> */
.L_x_273:
[----:B------:R-:W-:Y:S05]  /*d8a0*/  BSYNC B1 ;  /* 0x0000000000017941 */ /* 0x000fea0003800000 */
.L_x_272:
        /* <DEDUP_REMOVED lines=8> */
.L_x_275:
[----:B------:R-:W-:Y:S05]  /*d930*/  BSYNC B1 ;  /* 0x0000000000017941 */ /* 0x000fea0003800000 */
.L_x_274:
[----:B------:R-:W3:Y:S01]  /*d940*/  LDL.LU R162, [R1+0x1f0] ;  /* 0x0001f00001a27983 */ /* 0x000ee20000300800 */
[----:B-1---5:R-:W-:Y:S01]  /*d950*/  FMUL R159, R23, R16 ;  /* 0x00000010179f7220 */ /* 0x022fe20000400000 */
[----:B------:R-:W-:Y:S01]  /*d960*/  ISETP.GT.AND P3, PT, R0, 0xf9, P3 ;  /* 0x000000f90000780c */ /* 0x000fe20001f64270 */
[----:B------:R-:W-:Y:S01]  /*d970*/  BSSY B1, `(.L_x_276) ;  /* 0x0000006000017945 */ /* 0x000fe20003800000 */
[----:B------:R-:W-:Y:S01]  /*d980*/  IADD3 R161, P0, R3, 0x80, RZ ;  /* 0x0000008003a17810 */ /* 0x000fe20007f1e0ff */
[----:B---3--:R-:W-:-:S05]  /*d990*/  FFMA R159, R162, R2, R159 ;  /* 0x00000002a29f7223 */ /* 0x008fca000000009f */
[----:B------:R1:W-:Y:S05]  /*d9a0*/  @P4 STG.E desc[UR36][R4.64+0x3e0], R159 ;  /* 0x0003e09f04004986 */ /* 0x0003ea000c101924 */
[----:B------:R-:W-:Y:S05]  /*d9b0*/  @!P3 BRA `(.L_x_277) ;  /* 0x000000000004b947 */ /* 0x000fea0003800000 */
[----:B------:R3:W5:Y:S02]  /*d9c0*/  LDG.E.LTC128B R23, desc[UR36][R10.64+0x3e4] ;  /* 0x0003e4240a177981 */ /* 0x000764000c1e1920 */
.L_x_277:
[----:B------:R-:W-:Y:S05]  /*d9d0*/  BSYNC B1 ;  /* 0x0000000000017941 */ /* 0x000fea0003800000 */
.L_x_276:
[----:B0-234-:R-:W2:Y:S01]  /*d9e0*/  LDL.LU R10, [R1+0x1f4] ;  /* 0x0001f400010a7983 */ /* 0x01dea20000300800 */
[----:B-----5:R-:W-:Y:S01]  /*d9f0*/  FMUL R3, R23, R16 ;  /* 0x0000001017037220 */ /* 0x020fe20000400000 */
[----:B------:R-:W-:Y:S01]  /*da00*/  ISETP.GT.AND P2, PT, R0, 0xf8, P1 ;  /* 0x000000f80000780c */ /* 0x000fe20000f44270 */
[----:B------:R-:W-:Y:S01]  /*da10*/  BSSY B1, `(.L_x_278) ;  /* 0x0000007000017945 */ /* 0x000fe20003800000 */
[----:B------:R-:W-:Y:S01]  /*da20*/  IADD3.X R11, RZ, UR7, RZ, P0, !PT ;  /* 0x00000007ff0b7c10 */ /* 0x000fe200087fe4ff */
[----:B--2---:R-:W-:-:S04]  /*da30*/  FFMA R3, R10, R2, R3 ;  /* 0x000000020a037223 */ /* 0x004fc80000000003 */
[----:B------:R-:W-:Y:S01]  /*da40*/  IMAD R10, R11, R14, RZ ;  /* 0x0000000e0b0a7224 */ /* 0x000fe200078e02ff */
[----:B------:R0:W-:Y:S05]  /*da50*/  @P3 STG.E desc[UR36][R4.64+0x3e4], R3 ;  /* 0x0003e40304003986 */ /* 0x0001ea000c101924 */
[----:B------:R-:W-:Y:S05]  /*da60*/  @!P2 BRA `(.L_x_279) ;  /* 0x000000000004a947 */ /* 0x000fea0003800000 */
[----:B------:R2:W5:Y:S02]  /*da70*/  LDG.E.LTC128B R23, desc[UR36][R8.64+0x3e0] ;  /* 0x0003e02408177981 */ /* 0x000564000c1e1920 */
.L_x_279:
[----:B------:R-:W-:Y:S05]  /*da80*/  BSYNC B1 ;  /* 0x0000000000017941 */ /* 0x000fea0003800000 */
.L_x_278:
[----:B------:R-:W3:Y:S01]  /*da90*/  LDL.LU R11, [R1+0x1f8] ;  /* 0x0001f800010b7983 */ /* 0x000ee20000300800 */
[----:B0----5:R-:W-:Y:S01]  /*daa0*/  FMUL R3, R23, R16 ;  /* 0x0000001017037220 */ /* 0x021fe20000400000 */
[C---:B------:R-:W-:Y:S01]  /*dab0*/  ISETP.GT.AND P1, PT, R0.reuse, 0xf9, P1 ;  /* 0x000000f90000780c */ /* 0x040fe20000f24270 */
[----:B------:R-:W-:Y:S01]  /*dac0*/  IMAD R163, R161, R15, R10 ;  /* 0x0000000fa1a37224 */ /* 0x000fe200078e020a */
[----:B------:R-:W-:Y:S01]  /*dad0*/  ISETP.GT.AND P0, PT, R17, 0x80, PT ;  /* 0x000000801100780c */ /* 0x000fe20003f04270 */
[----:B------:R-:W-:Y:S03]  /*dae0*/  BSSY B1, `(.L_x_280) ;  /* 0x0000008000017945 */ /* 0x000fe60003800000 */
[----:B------:R-:W-:Y:S01]  /*daf0*/  ISETP.GT.AND P3, PT, R0, RZ, P0 ;  /* 0x000000ff0000720c */ /* 0x000fe20000764270 */
[----:B---3--:R-:W-:Y:S01]  /*db00*/  FFMA R3, R11, R2, R3 ;  /* 0x000000020b037223 */ /* 0x008fe20000000003 */
[----:B------:R-:W-:-:S04]  /*db10*/  IMAD.WIDE.U32 R10, R161, R14, R20 ;  /* 0x0000000ea10a7225 */ /* 0x000fc800078e0014 */
[----:B------:R0:W-:Y:S01]  /*db20*/  @P2 STG.E desc[UR36][R6.64+0x3e0], R3 ;  /* 0x0003e00306002986 */ /* 0x0001e2000c101924 */
[----:B------:R-:W-:Y:S01]  /*db30*/  IMAD.IADD R15, R11, 0x1, R163 ;  /* 0x000000010b0f7824 */ /* 0x000fe200078e02a3 */
[----:B------:R-:W-:Y:S06]  /*db40*/  @!P1 BRA `(.L_x_281) ;  /* 0x0000000000049947 */ /* 0x000fec0003800000 */
[----:B------:R3:W5:Y:S02]  /*db50*/  LDG.E.LTC128B R23, desc[UR36][R8.64+0x3e4] ;  /* 0x0003e42408177981 */ /* 0x000764000c1e1920 */
.L_x_281:
[----:B------:R-:W-:Y:S05]  /*db60*/  BSYNC B1 ;  /* 0x0000000000017941 */ /* 0x000fea0003800000 */
.L_x_280:
[----:B-1----:R-:W4:Y:S01]  /*db70*/  LDL.LU R159, [R1+0x1fc] ;  /* 0x0001fc00019f7983 */ /* 0x002f220000300800 */
[----:B0----5:R-:W-:Y:S01]  /*db80*/  FMUL R3, R23, R16 ;  /* 0x0000001017037220 */ /* 0x021fe20000400000 */
[----:B--23--:R-:W-:-:S04]  /*db90*/  LEA R8, P2, R10, R12, 0x2 ;  /* 0x0000000c0a087211 */ /* 0x00cfc800078410ff */
[----:B------:R-:W-:Y:S01]  /*dba0*/  LEA.HI.X R9, R10, R13, R15, 0x2, P2 ;  /* 0x0000000d0a097211 */ /* 0x000fe200010f140f */
[----:B----4-:R-:W-:Y:S01]  /*dbb0*/  FFMA R3, R159, R2, R3 ;  /* 0x000000029f037223 */ /* 0x010fe20000000003 */
[----:B------:R-:W-:-:S04]  /*dbc0*/  MOV R159, R23 ;  /* 0x00000017009f7202 */ /* 0x000fc80000000f00 */
[----:B------:R0:W-:Y:S04]  /*dbd0*/  @P1 STG.E desc[UR36][R6.64+0x3e4], R3 ;  /* 0x0003e40306001986 */ /* 0x0001e8000c101924 */
[----:B------:R1:W2:Y:S01]  /*dbe0*/  @P3 LDG.E.LTC128B R159, desc[UR36][R8.64] ;  /* 0x00000024089f3981 */ /* 0x0002a2000c1e1920 */
[CC--:B------:R-:W-:Y:S01]  /*dbf0*/  IMAD.WIDE.U32 R10, R161.reuse, R14.reuse, R18 ;  /* 0x0000000ea10a7225 */ /* 0x0c0fe200078e0012 */
[----:B------:R-:W-:Y:S01]  /*dc00*/  ISETP.GT.AND P2, PT, R0, 0x1, P0 ;  /* 0x000000010000780c */ /* 0x000fe20000744270 */
[----:B------:R-:W-:Y:S02]  /*dc10*/  BSSY B1, `(.L_x_282) ;  /* 0x0000016000017945 */ /* 0x000fe40003800000 */
[----:B------:R-:W-:Y:S01]  /*dc20*/  IMAD.WIDE.U32 R14, R161, R14, R154 ;  /* 0x0000000ea10e7225 */ /* 0x000fe200078e009a */
[----:B------:R-:W-:-:S02]  /*dc30*/  MOV R155, UR8 ;  /* 0x00000008009b7c02 */ /* 0x000fc40008000f00 */
[----:B------:R-:W-:Y:S01]  /*dc40*/  MOV R154, UR9 ;  /* 0x00000009009a7c02 */ /* 0x000fe20008000f00 */
[----:B------:R-:W-:Y:S01]  /*dc50*/  IMAD.U32 R161, RZ, RZ, UR8 ;  /* 0x00000008ffa17e24 */ /* 0x000fe2000f8e00ff */
[----:B------:R-:W-:Y:S01]  /*dc60*/  IADD3 R15, R163, R15, RZ ;  /* 0x0000000fa30f7210 */ /* 0x000fe20007ffe0ff */
[----:B------:R-:W-:Y:S02]  /*dc70*/  IMAD.SHL.U32 R155, R155, 0x200, RZ ;  /* 0x000002009b9b7824 */ /* 0x000fe400078e00ff */
[----:B------:R-:W-:Y:S01]  /*dc80*/  IMAD.IADD R11, R163, 0x1, R11 ;  /* 0x00000001a30b7824 */ /* 0x000fe200078e020b */
[----:B------:R-:W-:Y:S02]  /*dc90*/  SHF.L.U64.HI R161, R161, 0x9, R154 ;  /* 0x00000009a1a17819 */ /* 0x000fe4000001029a */
[----:B-1----:R-:W-:Y:S01]  /*dca0*/  IADD3 R8, P1, R155, R4, RZ ;  /* 0x000000049b087210 */ /* 0x002fe20007f3e0ff */
[----:B------:R-:W-:Y:S01]  /*dcb0*/  IMAD.WIDE.U32 R10, R22, UR43, R10 ;  /* 0x0000002b160a7c25 */ /* 0x000fe2000f8e000a */
[----:B------:R-:W-:-:S02]  /*dcc0*/  IADD3 R154, P4, R152, R14, RZ ;  /* 0x0000000e989a7210 */ /* 0x000fc40007f9e0ff */
[----:B------:R-:W-:Y:S01]  /*dcd0*/  IADD3 R152, P6, R18, R14, RZ ;  /* 0x0000000e12987210 */ /* 0x000fe20007fde0ff */
[----:B------:R-:W-:Y:S01]  /*dce0*/  IMAD.X R9, R161, 0x1, R5, P1 ;  /* 0x00000001a1097824 */ /* 0x000fe200008e0605 */
[----:B0-----:R-:W-:Y:S02]  /*dcf0*/  IADD3 R7, R157, R11, RZ ;  /* 0x0000000b9d077210 */ /* 0x001fe40007ffe0ff */
[----:B------:R-:W-:-:S04]  /*dd00*/  LEA R6, P5, R10, R12, 0x2 ;  /* 0x0000000c0a067211 */ /* 0x000fc800078a10ff */
[----:B------:R-:W-:Y:S01]  /*dd10*/  LEA.HI.X R7, R10, R13, R7, 0x2, P5 ;  /* 0x0000000d0a077211 */ /* 0x000fe200028f1407 */
[----:B--2---:R-:W-:-:S04]  /*dd20*/  FMUL R3, R159, R16 ;  /* 0x000000109f037220 */ /* 0x004fc80000400000 */
[----:B------:R-:W-:-:S05]  /*dd30*/  FFMA R3, R24, R2, R3 ;  /* 0x0000000218037223 */ /* 0x000fca0000000003 */
[----:B------:R0:W-:Y:S01]  /*dd40*/  @P3 STG.E desc[UR36][R8.64], R3 ;  /* 0x0000000308003986 */ /* 0x0001e2000c101924 */
[----:B------:R-:W-:Y:S05]  /*dd50*/  @!P2 BRA `(.L_x_283) ;  /* 0x000000000004a947 */ /* 0x000fea0003800000 */
[----:B------:R1:W5:Y:S02]  /*dd60*/  LDG.E.LTC128B R159, desc[UR36][R6.64+0x4] ;  /* 0x00000424069f7981 */ /* 0x000364000c1e1920 */
.L_x_283:
[----:B------:R-:W-:Y:S05]  /*dd70*/  BSYNC B1 ;  /* 0x0000000000017941 */ /* 0x000fea0003800000 */
.L_x_282:
[----:B-----5:R-:W-:Y:S01]  /*dd80*/  FMUL R10, R159, R16 ;  /* 0x000000109f0a7220 */ /* 0x020fe20000400000 */
[----:B------:R-:W-:Y:S01]  /*dd90*/  ISETP.GT.AND P1, PT, R17, 0x88, PT ;  /* 0x000000881100780c */ /* 0x000fe20003f24270 */
[----:B------:R-:W-:Y:S01]  /*dda0*/  IMAD.X R20, R15, 0x1, R21, P4 ;  /* 0x000000010f147824 */ /* 0x000fe200020e0615 */
[----:B------:R-:W-:Y:S01]  /*ddb0*/  IADD3.X R153, R19, R15, RZ, P6, !PT ;  /* 0x0000000f13997210 */ /* 0x000fe200037fe4ff */
[----:B------:R-:W-:Y:S01]  /*ddc0*/  FFMA R25, R25, R2, R10 ;  /* 0x0000000219197223 */ /* 0x000fe2000000000a */
[----:B------:R-:W-:Y:S01]  /*ddd0*/  ISETP.GT.AND P4, PT, R0, RZ, P1 ;  /* 0x000000ff0000720c */ /* 0x000fe20000f84270 */
[----:B------:R-:W-:Y:S01]  /*dde0*/  BSSY B1, `(.L_x_284) ;  /* 0x0000009000017945 */ /* 0x000fe20003800000 */
[----:B------:R-:W-:Y:S01]  /*ddf0*/  LEA R10, P5, R154, R12, 0x2 ;  /* 0x0000000c9a0a7211 */ /* 0x000fe200078a10ff */
[----:B------:R-:W-:Y:S01]  /*de00*/  IMAD.WIDE.U32 R22, R22, UR43, R152 ;  /* 0x0000002b16167c25 */ /* 0x000fe2000f8e0098 */
[----:B------:R2:W-:Y:S01]  /*de10*/  @P2 STG.E desc[UR36][R8.64+0x4], R25 ;  /* 0x0000041908002986 */ /* 0x0005e2000c101924 */
[----:B------:R-:W-:-:S02]  /*de20*/  IADD3 R14, P3, R8, R158, RZ ;  /* 0x0000009e080e7210 */ /* 0x000fc40007f7e0ff */
[----:B------:R-:W-:Y:S01]  /*de30*/  LEA.HI.X R11, R154, R13, R20, 0x2, P5 ;  /* 0x0000000d9a0b7211 */ /* 0x000fe200028f1414 */
[----:B------:R-:W-:-:S05]  /*de40*/  IMAD.IADD R157, R157, 0x1, R23 ;  /* 0x000000019d9d7824 */ /* 0x000fca00078e0217 */
[----:B------:R-:W-:Y:S05]  /*de50*/  @!P4 BRA `(.L_x_285) ;  /* 0x000000000004c947 */ /* 0x000fea0003800000 */
[----:B------:R3:W5:Y:S02]  /*de60*/  LDG.E.LTC128B R159, desc[UR36][R10.64] ;  /* 0x000000240a9f7981 */ /* 0x000764000c1e1920 */
.L_x_285:
[----:B------:R-:W-:Y:S05]  /*de70*/  BSYNC B1 ;  /* 0x0000000000017941 */ /* 0x000fea0003800000 */
.L_x_284:
[----:B0----5:R-:W-:Y:S01]  /*de80*/  FMUL R3, R159, R16 ;  /* 0x000000109f037220 */ /* 0x021fe20000400000 */
[----:B------:R-:W-:Y:S01]  /*de90*/  IADD3.X R15, R9, R156, RZ, P3, !PT ;  /* 0x0000009c090f7210 */ /* 0x000fe20001ffe4ff */
[----:B------:R-:W-:Y:S01]  /*dea0*/  BSSY B1, `(.L_x_286) ;  /* 0x0000008000017945 */ /* 0x000fe20003800000 */
[----:B------:R-:W-:Y:S01]  /*deb0*/  ISETP.GT.AND P5, PT, R0, 0x1, P1 ;  /* 0x000000010000780c */ /* 0x000fe20000fa4270 */
[----:B------:R-:W-:Y:S01]  /*dec0*/  FFMA R3, R26, R2, R3 ;  /* 0x000000021a037223 */ /* 0x000fe20000000003 */
[----:B------:R-:W-:-:S04]  /*ded0*/  LEA R12, P2, R22, R12, 0x2 ;  /* 0x0000000c160c7211 */ /* 0x000fc800078410ff */
[----:B------:R0:W-:Y:S01]  /*dee0*/  @P4 STG.E desc[UR36][R14.64], R3 ;  /* 0x000000030e004986 */ /* 0x0001e2000c101924 */
[----:B------:R-:W-:-:S06]  /*def0*/  LEA.HI.X R13, R22, R13, R157, 0x2, P2 ;  /* 0x0000000d160d7211 */ /* 0x000fcc00010f149d */
[----:B------:R-:W-:Y:S05]  /*df00*/  @!P5 BRA `(.L_x_287) ;  /* 0x000000000004d947 */ /* 0x000fea0003800000 */
[----:B------:R4:W5:Y:S02]  /*df10*/  LDG.E.LTC128B R159, desc[UR36][R12.64+0x4] ;  /* 0x000004240c9f7981 */ /* 0x000964000c1e1920 */
.L_x_287:
[----:B------:R-:W-:Y:S05]  /*df20*/  BSYNC B1 ;  /* 0x0000000000017941 */ /* 0x000fea0003800000 */
.L_x_286:
[----:B---3-5:R-:W-:Y:S01]  /*df30*/  FMUL R10, R159, R16 ;  /* 0x000000109f0a7220 */ /* 0x028fe20000400000 */
[----:B------:R-:W-:Y:S01]  /*df40*/  ISETP.GT.AND P2, PT, R0, 0x8, P0 ;  /* 0x000000080000780c */ /* 0x000fe20000744270 */
[----:B------:R-:W-:Y:S02]  /*df50*/  BSSY B1, `(.L_x_288) ;  /* 0x0000005000017945 */ /* 0x000fe40003800000 */
[----:B------:R-:W-:-:S05]  /*df60*/  FFMA R27, R27, R2, R10 ;  /* 0x000000021b1b7223 */ /* 0x000fca000000000a */
[----:B------:R3:W-:Y:S05]  /*df70*/  @P5 STG.E desc[UR36][R14.64+0x4], R27 ;  /* 0x0000041b0e005986 */ /* 0x0007ea000c101924 */
[----:B------:R-:W-:Y:S05]  /*df80*/  @!P2 BRA `(.L_x_289) ;  /* 0x000000000004a947 */ /* 0x000fea0003800000 */
[----:B------:R0:W5:Y:S02]  /*df90*/  LDG.E.LTC128B R159, desc[UR36][R6.64+0x20] ;  /* 0x00002024069f7981 */ /* 0x000164000c1e1920 */
.L_x_289:
[----:B------:R-:W-:Y:S05]  /*dfa0*/  BSYNC B1 ;  /* 0x0000000000017941 */ /* 0x000fea0003800000 */
.L_x_288:
[----:B0----5:R-:W-:Y:S01]  /*dfb0*/  FMUL R3, R159, R16 ;  /* 0x000000109f037220 */ /* 0x021fe20000400000 */
[----:B------:R-:W-:Y:S01]  /*dfc0*/  ISETP.GT.AND P4, PT, R0, 0x9, P0 ;  /* 0x000000090000780c */ /* 0x000fe20000784270 */
[----:B------:R-:W-:Y:S02]  /*dfd0*/  BSSY B1, `(.L_x_290) ;  /* 0x0000005000017945 */ /* 0x000fe40003800000 */
[----:B------:R-:W-:-:S05]  /*dfe0*/  FFMA R3, R28, R2, R3 ;  /* 0x000000021c037223 */ /* 0x000fca0000000003 */
[----:B------:R0:W-:Y:S05]  /*dff0*/  @P2 STG.E desc[UR36][R8.64+0x20], R3 ;  /* 0x0000200308002986 */ /* 0x0001ea000c101924 */
[----:B------:R-:W-:Y:S05]  /*e000*/  @!P4 BRA `(.L_x_291) ;  /* 0x000000000004c947 */ /* 0x000fea0003800000 */
[----:B------:R0:W5:Y:S02]  /*e010*/  LDG.E.LTC128B R159, desc[UR36][R6.64+0x24] ;  /* 0x00002424069f7981 */ /* 0x000164000c1e1920 */
.L_x_291:
[----:B------:R-:W-:Y:S05]  /*e020*/  BSYNC B1 ;  /* 0x0000000000017941 */ /* 0x000fea0003800000 */
.L_x_290:
[----:B---3-5:R-:W-:Y:S01]  /*e030*/  FMUL R14, R159, R16 ;  /* 0x000000109f0e7220 */ /* 0x028fe20000400000 */
[----:B------:R-:W-:Y:S01]  /*e040*/  ISETP.GT.AND P2, PT, R0, 0x8, P1 ;  /* 0x000000080000780c */ /* 0x000fe20000f44270 */
[----:B------:R-:W-:Y:S01]  /*e050*/  BSSY B1, `(.L_x_292) ;  /* 0x0000006000017945 */ /* 0x000fe20003800000 */
[----:B------:R-:W-:Y:S01]  /*e060*/  IADD3 R10, P3, R158, R8, RZ ;  /* 0x000000089e0a7210 */ /* 0x000fe20007f7e0ff */
[----:B------:R-:W-:-:S05]  /*e070*/  FFMA R29, R29, R2, R14 ;  /* 0x000000021d1d7223 */ /* 0x000fca000000000e */
[----:B------:R3:W-:Y:S05]  /*e080*/  @P4 STG.E desc[UR36][R8.64+0x24], R29 ;  /* 0x0000241d08004986 */ /* 0x0007ea000c101924 */
[----:B------:R-:W-:Y:S05]  /*e090*/  @!P2 BRA `(.L_x_293) ;  /* 0x000000000004a947 */ /* 0x000fea0003800000 */
[----:B------:R0:W5:Y:S02]  /*e0a0*/  LDG.E.LTC128B R159, desc[UR36][R12.64+0x20] ;  /* 0x000020240c9f7981 */ /* 0x000164000c1e1920 */
.L_x_293:
[----:B------:R-:W-:Y:S05]  /*e0b0*/  BSYNC B1 ;  /* 0x0000000000017941 */ /* 0x000fea0003800000 */
.L_x_292:
[----:B0----5:R-:W-:Y:S01]  /*e0c0*/  FMUL R3, R159, R16 ;  /* 0x000000109f037220 */ /* 0x021fe20000400000 */
[----:B------:R-:W-:Y:S01]  /*e0d0*/  IMAD.X R11, R156, 0x1, R9, P3 ;  /* 0x000000019c0b7824 */ /* 0x000fe200018e0609 */
[----:B------:R-:W-:Y:S01]  /*e0e0*/  ISETP.GT.AND P4, PT, R0, 0x9, P1 ;  /* 0x000000090000780c */ /* 0x000fe20000f84270 */
[----:B------:R-:W-:Y:S01]  /*e0f0*/  BSSY B1, `(.L_x_294) ;  /* 0x0000007000017945 */ /* 0x000fe20003800000 */
[----:B------:R-:W-:Y:S01]  /*e100*/  FFMA R15, R30, R2, R3 ;  /* 0x000000021e0f7223 */ /* 0x000fe20000000003 */
[----:B------:R-:W-:Y:S02]  /*e110*/  IADD3 R158, P6, P5, R158, R4, R155 ;  /* 0x000000049e9e7210 */ /* 0x000fe40007dde09b */
[----:B------:R-:W-:Y:S02]  /*e120*/  MOV R3, R159 ;  /* 0x0000009f00037202 */ /* 0x000fe40000000f00 */
[----:B------:R0:W-:Y:S06]  /*e130*/  @P2 STG.E desc[UR36][R10.64+0x20], R15 ;  /* 0x0000200f0a002986 */ /* 0x0001ec000c101924 */
[----:B------:R-:W-:Y:S05]  /*e140*/  @!P4 BRA `(.L_x_295) ;  /* 0x000000000004c947 */ /* 0x000fea0003800000 */
[----:B------:R0:W5:Y:S02]  /*e150*/  LDG.E.LTC128B R3, desc[UR36][R12.64+0x24] ;  /* 0x000024240c037981 */ /* 0x000164000c1e1920 */
.L_x_295:
[----:B------:R-:W-:Y:S05]  /*e160*/  BSYNC B1 ;  /* 0x0000000000017941 */ /* 0x000fea0003800000 */
.L_x_294:
[----:B-----5:R-:W-:Y:S01]  /*e170*/  FMUL R4, R3, R16 ;  /* 0x0000001003047220 */ /* 0x020fe20000400000 */
[----:B------:R-:W-:Y:S01]  /*e180*/  IADD3.X R159, R156, R5, R161, P6, P5 ;  /* 0x000000059c9f7210 */ /* 0x000fe200037ea4a1 */
[----:B------:R-:W-:Y:S01]  /*e190*/  BSSY B1, `(.L_x_296) ;  /* 0x0000006000017945 */ /* 0x000fe20003800000 */
[----:B------:R-:W-:Y:S01]  /*e1a0*/  ISETP.GT.AND P2, PT, R0, 0x10, P0 ;  /* 0x000000100000780c */ /* 0x000fe20000744270 */
[----:B------:R-:W-:-:S05]  /*e1b0*/  FFMA R31, R31, R2, R4 ;  /* 0x000000021f1f7223 */ /* 0x000fca0000000004 */
[----:B------:R0:W-:Y:S07]  /*e1c0*/  @P4 STG.E desc[UR36][R158.64+0x24], R31 ;  /* 0x0000241f9e004986 */ /* 0x0001ee000c101924 */
[----:B------:R-:W-:Y:S05]  /*e1d0*/  @!P2 BRA `(.L_x_297) ;  /* 0x000000000004a947 */ /* 0x000fea0003800000 */
[----:B------:R0:W5:Y:S02]  /*e1e0*/  LDG.E.LTC128B R3, desc[UR36][R6.64+0x40] ;  /* 0x0000402406037981 */ /* 0x000164000c1e1920 */
.L_x_297:
[----:B------:R-:W-:Y:S05]  /*e1f0*/  BSYNC B1 ;  /* 0x0000000000017941 */ /* 0x000fea0003800000 */
.L_x_296:
[----:B-----5:R-:W-:Y:S01]  /*e200*/  FMUL R5, R3, R16 ;  /* 0x0000001003057220 */ /* 0x020fe20000400000 */
[----:B------:R-:W-:Y:S01]  /*e210*/  ISETP.GT.AND P3, PT, R0, 0x11, P0 ;  /* 0x000000110000780c */ /* 0x000fe20000764270 */
[----:B------:R-:W-:Y:S02]  /*e220*/  BSSY B1, `(.L_x_298) ;  /* 0x0000005000017945 */ /* 0x000fe40003800000 */
[----:B------:R-:W-:-:S05]  /*e230*/  FFMA R5, R32, R2, R5 ;  /* 0x0000000220057223 */ /* 0x000fca0000000005 */
[----:B------:R0:W-:Y:S05]  /*e240*/  @P2 STG.E desc[UR36][R8.64+0x40], R5 ;  /* 0x0000400508002986 */ /* 0x0001ea000c101924 */
[----:B------:R-:W-:Y:S05]  /*e250*/  @!P3 BRA `(.L_x_299) ;  /* 0x000000000004b947 */ /* 0x000fea0003800000 */
[----:B------:R0:W5:Y:S02]  /*e260*/  LDG.E.LTC128B R3, desc[UR36][R6.64+0x44] ;  /* 0x0000442406037981 */ /* 0x000164000c1e1920 */
.L_x_299:
[----:B------:R-:W-:Y:S05]  /*e270*/  BSYNC B1 ;  /* 0x0000000000017941 */ /* 0x000fea0003800000 */
.L_x_298:
[----:B-----5:R-:W-:Y:S01]  /*e280*/  FMUL R4, R3, R16 ;  /* 0x0000001003047220 */ /* 0x020fe20000400000 */
[----:B------:R-:W-:Y:S01]  /*e290*/  ISETP.GT.AND P2, PT, R0, 0x10, P1 ;  /* 0x000000100000780c */ /* 0x000fe20000f44270 */
[----:B------:R-:W-:Y:S02]  /*e2a0*/  BSSY B1, `(.L_x_300) ;  /* 0x0000005000017945 */ /* 0x000fe40003800000 */
[----:B------:R-:W-:-:S05]  /*e2b0*/  FFMA R33, R33, R2, R4 ;  /* 0x0000000221217223 */ /* 0x000fca0000000004 */
[----:B------:R0:W-:Y:S05]  /*e2c0*/  @P3 STG.E desc[UR36][R8.64+0x44], R33 ;  /* 0x0000442108003986 */ /* 0x0001ea000c101924 */
[----:B------:R-:W-:Y:S05]  /*e2d0*/  @!P2 BRA `(.L_x_301) ;  /* 0x000000000004a947 */ /* 0x000fea0003800000 */
[----:B------:R0:W5:Y:S02]  /*e2e0*/  LDG.E.LTC128B R3, desc[UR36][R12.64+0x40] ;  /* 0x000040240c037981 */ /* 0x000164000c1e1920 */
.L_x_301:
[----:B------:R-:W-:Y:S05]  /*e2f0*/  BSYNC B1 ;  /* 0x0000000000017941 */ /* 0x000fea0003800000 */
.L_x_300:
[----:B0----5:R-:W-:Y:S01]  /*e300*/  FMUL R5, R3, R16 ;  /* 0x0000001003057220 */ /* 0x021fe20000400000 */
[----:B------:R-:W-:Y:S01]  /*e310*/  @P2 IMAD.MOV.U32 R4, RZ, RZ, R158 ;  /* 0x000000ffff042224 */ /* 0x000fe200078e009e */
[----:B------:R-:W-:Y:S01]  /*e320*/  ISETP.GT.AND P3, PT, R0, 0x11, P1 ;  /* 0x000000110000780c */ /* 0x000fe20000f64270 */
[----:B------:R-:W-:Y:S01]  /*e330*/  BSSY B1, `(.L_x_302) ;  /* 0x0000006000017945 */ /* 0x000fe20003800000 */
[----:B------:R-:W-:Y:S01]  /*e340*/  FFMA R11, R34, R2, R5 ;  /* 0x00000002220b7223 */ /* 0x000fe20000000005 */
[----:B------:R-:W-:-:S05]  /*e350*/  @P2 MOV R5, R159 ;  /* 0x0000009f00052202 */ /* 0x000fca0000000f00 */
[----:B------:R0:W-:Y:S05]  /*e360*/  @P2 STG.E desc[UR36][R4.64+0x40], R11 ;  /* 0x0000400b04002986 */ /* 0x0001ea000c101924 */
[----:B------:R-:W-:Y:S05]  /*e370*/  @!P3 BRA `(.L_x_303) ;  /* 0x000000000004b947 */ /* 0x000fea0003800000 */
[----:B------:R0:W5:Y:S02]  /*e380*/  LDG.E.LTC128B R3, desc[UR36][R12.64+0x44] ;  /* 0x000044240c037981 */ /* 0x000164000c1e1920 */
.L_x_303:
[----:B------:R-:W-:Y:S05]  /*e390*/  BSYNC B1 ;  /* 0x0000000000017941 */ /* 0x000fea0003800000 */
.L_x_302:
[----:B0----5:R-:W-:Y:S01]  /*e3a0*/  FMUL R4, R3, R16 ;  /* 0x0000001003047220 */ /* 0x021fe20000400000 */
[----:B------:R-:W-:Y:S01]  /*e3b0*/  @P3 MOV R5, R159 ;  /* 0x0000009f00053202 */ /* 0x000fe20000000f00 */
[----:B------:R-:W-:Y:S01]  /*e3c0*/  BSSY B1, `(.L_x_304) ;  /* 0x0000007000017945 */ /* 0x000fe20003800000 */
[----:B------:R-:W-:Y:S01]  /*e3d0*/  ISETP.GT.AND P2, PT, R0, 0x18, P0 ;  /* 0x000000180000780c */ /* 0x000fe20000744270 */
[----:B------:R-:W-:Y:S01]  /*e3e0*/  FFMA R35, R35, R2, R4 ;  /* 0x0000000223237223 */ /* 0x000fe20000000004 */
[----:B------:R-:W-:-:S05]  /*e3f0*/  @P3 IMAD.MOV.U32 R4, RZ, RZ, R158 ;  /* 0x000000ffff043224 */ /* 0x000fca00078e009e */
[----:B------:R0:W-:Y:S06]  /*e400*/  @P3 STG.E desc[UR36][R4.64+0x44], R35 ;  /* 0x0000442304003986 */ /* 0x0001ec000c101924 */
[----:B------:R-:W-:Y:S05]  /*e410*/  @!P2 BRA `(.L_x_305) ;  /* 0x000000000004a947 */ /* 0x000fea0003800000 */
[----:B------:R0:W5:Y:S02]  /*e420*/  LDG.E.LTC128B R3, desc[UR36][R6.64+0x60] ;  /* 0x0000602406037981 */ /* 0x000164000c1e1920 */
.L_x_305:
[----:B------:R-:W-:Y:S05]  /*e430*/  BSYNC B1 ;  /* 0x0000000000017941 */ /* 0x000fea0003800000 */
.L_x_304:
[----:B0----5:R-:W-:Y:S01]  /*e440*/  FMUL R5, R3, R16 ;  /* 0x0000001003057220 */ /* 0x021fe20000400000 */
[----:B------:R-:W-:Y:S01]  /*e450*/  ISETP.GT.AND P3, PT, R0, 0x19, P0 ;  /* 0x000000190000780c */ /* 0x000fe20000764270 */
[----:B------:R-:W-:Y:S02]  /*e460*/  BSSY B1, `(.L_x_306) ;  /* 0x0000005000017945 */ /* 0x000fe40003800000 */
[----:B------:R-:W-:-:S05]  /*e470*/  FFMA R5, R36, R2, R5 ;  /* 0x0000000224057223 */ /* 0x000fca0000000005 */
[----:B------:R0:W-:Y:S05]  /*e480*/  @P2 STG.E desc[UR36][R8.64+0x60], R5 ;  /* 0x0000600508002986 */ /* 0x0001ea000c101924 */
[----:B------:R-:W-:Y:S05]  /*e490*/  @!P3 BRA `(.L_x_307) ;  /* 0x000000000004b947 */ /* 0x000fea0003800000 */
[----:B------:R0:W5:Y:S02]  /*e4a0*/  LDG.E.LTC128B R3, desc[UR36][R6.64+0x64] ;  /* 0x0000642406037981 */ /* 0x000164000c1e1920 */
.L_x_307:
[----:B------:R-:W-:Y:S05]  /*e4b0*/  BSYNC B1 ;  /* 0x0000000000017941 */ /* 0x000fea0003800000 */
.L_x_306:
[----:B-----5:R-:W-:Y:S01]  /*e4c0*/  FMUL R4, R3, R16 ;  /* 0x0000001003047220 */ /* 0x020fe20000400000 */
[----:B------:R-:W-:Y:S01]  /*e4d0*/  ISETP.GT.AND P2, PT, R0, 0x18, P1 ;  /* 0x000000180000780c */ /* 0x000fe20000f44270 */
[----:B------:R-:W-:Y:S02]  /*e4e0*/  BSSY B1, `(.L_x_308) ;  /* 0x0000005000017945 */ /* 0x000fe40003800000 */
[----:B------:R-:W-:-:S05]  /*e4f0*/  FFMA R37, R37, R2, R4 ;  /* 0x0000000225257223 */ /* 0x000fca0000000004 */
[----:B------:R0:W-:Y:S05]  /*e500*/  @P3 STG.E desc[UR36][R8.64+0x64], R37 ;  /* 0x0000642508003986 */ /* 0x0001ea000c101924 */
[----:B------:R-:W-:Y:S05]  /*e510*/  @!P2 BRA `(.L_x_309) ;  /* 0x000000000004a947 */ /* 0x000fea0003800000 */
[----:B------:R0:W5:Y:S02]  /*e520*/  LDG.E.LTC128B R3, desc[UR36][R12.64+0x60] ;  /* 0x000060240c037981 */ /* 0x000164000c1e1920 */
.L_x_309:
[----:B------:R-:W-:Y:S05]  /*e530*/  BSYNC B1 ;  /* 0x0000000000017941 */ /* 0x000fea0003800000 */
.L_x_308:
        /* <DEDUP_REMOVED lines=9> */
.L_x_311:
[----:B------:R-:W-:Y:S05]  /*e5d0*/  BSYNC B1 ;  /* 0x0000000000017941 */ /* 0x000fea0003800000 */
.L_x_310:
        /* <DEDUP_REMOVED lines=9> */
.L_x_313:
[----:B------:R-:W-:Y:S05]  /*e670*/  BSYNC B1 ;  /* 0x0000000000017941 */ /* 0x000fea0003800000 */
.L_x_312:
[----:B0----5:R-:W-:Y:S01]  /*e680*/  FMUL R5, R3, R16 ;  /* 0x0000001003057220 */ /* 0x021fe20000400000 */
[----:B------:R-:W-:Y:S01]  /*e690*/  ISETP.GT.AND P3, PT, R0, 0x21, P0 ;  /* 0x000000210000780c */ /* 0x000fe20000764270 */
[----:B------:R-:W-:Y:S02]  /*e6a0*/  BSSY B1, `(.L_x_314) ;  /* 0x0000005000017945 */ /* 0x000fe40003800000 */
[----:B------:R-:W-:-:S05]  /*e6b0*/  FFMA R5, R40, R2, R5 ;  /* 0x0000000228057223 */ /* 0x000fca0000000005 */
[----:B------:R0:W-:Y:S05]  /*e6c0*/  @P2 STG.E desc[UR36][R8.64+0x80], R5 ;  /* 0x0000800508002986 */ /* 0x0001ea000c101924 */
[----:B------:R-:W-:Y:S05]  /*e6d0*/  @!P3 BRA `(.L_x_315) ;  /* 0x000000000004b947 */ /* 0x000fea0003800000 */
[----:B------:R0:W5:Y:S02]  /*e6e0*/  LDG.E.LTC128B R3, desc[UR36][R6.64+0x84] ;  /* 0x0000842406037981 */ /* 0x000164000c1e1920 */
.L_x_315:
[----:B------:R-:W-:Y:S05]  /*e6f0*/  BSYNC B1 ;  /* 0x0000000000017941 */ /* 0x000fea0003800000 */
.L_x_314:
[----:B-----5:R-:W-:Y:S01]  /*e700*/  FMUL R4, R3, R16 ;  /* 0x0000001003047220 */ /* 0x020fe20000400000 */
[----:B------:R-:W-:Y:S01]  /*e710*/  ISETP.GT.AND P2, PT, R0, 0x20, P1 ;  /* 0x000000200000780c */ /* 0x000fe20000f44270 */
[----:B------:R-:W-:Y:S02]  /*e720*/  BSSY B1, `(.L_x_316) ;  /* 0x0000005000017945 */ /* 0x000fe40003800000 */
[----:B------:R-:W-:-:S05]  /*e730*/  FFMA R41, R41, R2, R4 ;  /* 0x0000000229297223 */ /* 0x000fca0000000004 */
[----:B------:R0:W-:Y:S05]  /*e740*/  @P3 STG.E desc[UR36][R8.64+0x84], R41 ;  /* 0x0000842908003986 */ /* 0x0001ea000c101924 */
[----:B------:R-:W-:Y:S05]  /*e750*/  @!P2 BRA `(.L_x_317) ;  /* 0x000000000004a947 */ /* 0x000fea0003800000 */
[----:B------:R0:W5:Y:S02]  /*e760*/  LDG.E.LTC128B R3, desc[UR36][R12.64+0x80] ;  /* 0x000080240c037981 */ /* 0x000164000c1e1920 */
.L_x_317:
[----:B------:R-:W-:Y:S05]  /*e770*/  BSYNC B1 ;  /* 0x0000000000017941 */ /* 0x000fea0003800000 */
.L_x_316:
        /* <DEDUP_REMOVED lines=9> */
.L_x_319:
[----:B------:R-:W-:Y:S05]  /*e810*/  BSYNC B1 ;  /* 0x0000000000017941 */ /* 0x000fea0003800000 */
.L_x_318:
        /* <DEDUP_REMOVED lines=9> */
.L_x_321:
[----:B------:R-:W-:Y:S05]  /*e8b0*/  BSYNC B1 ;  /* 0x0000000000017941 */ /* 0x000fea0003800000 */
.L_x_320:
[----:B0----5:R-:W-:Y:S01]  /*e8c0*/  FMUL R5, R3, R16 ;  /* 0x0000001003057220 */ /* 0x021fe20000400000 */
[----:B------:R-:W-:Y:S01]  /*e8d0*/  ISETP.GT.AND P3, PT, R0, 0x29, P0 ;  /* 0x000000290000780c */ /* 0x000fe20000764270 */
[----:B------:R-:W-:Y:S02]  /*e8e0*/  BSSY B1, `(.L_x_322) ;  /* 0x0000005000017945 */ /* 0x000fe40003800000 */
[----:B------:R-:W-:-:S05]  /*e8f0*/  FFMA R5, R44, R2, R5 ;  /* 0x000000022c057223 */ /* 0x000fca0000000005 */
[----:B------:R0:W-:Y:S05]  /*e900*/  @P2 STG.E desc[UR36][R8.64+0xa0], R5 ;  /* 0x0000a00508002986 */ /* 0x0001ea000c101924 */
[----:B------:R-:W-:Y:S05]  /*e910*/  @!P3 BRA `(.L_x_323) ;  /* 0x000000000004b947 */ /* 0x000fea0003800000 */
[----:B------:R0:W5:Y:S02]  /*e920*/  LDG.E.LTC128B R3, desc[UR36][R6.64+0xa4] ;  /* 0x0000a42406037981 */ /* 0x000164000c1e1920 */
.L_x_323:
[----:B------:R-:W-:Y:S05]  /*e930*/  BSYNC B1 ;  /* 0x0000000000017941 */ /* 0x000fea0003800000 */
.L_x_322:
[----:B-----5:R-:W-:Y:S01]  /*e940*/  FMUL R4, R3, R16 ;  /* 0x0000001003047220 */ /* 0x020fe20000400000 */
[----:B------:R-:W-:Y:S01]  /*e950*/  ISETP.GT.AND P2, PT, R0, 0x28, P1 ;  /* 0x000000280000780c */ /* 0x000fe20000f44270 */
[----:B------:R-:W-:Y:S02]  /*e960*/  BSSY B1, `(.L_x_324) ;  /* 0x0000005000017945 */ /* 0x000fe40003800000 */
[----:B------:R-:W-:-:S05]  /*e970*/  FFMA R45, R45, R2, R4 ;  /* 0x000000022d2d7223 */ /* 0x000fca0000000004 */
[----:B------:R0:W-:Y:S05]  /*e980*/  @P3 STG.E desc[UR36][R8.64+0xa4], R45 ;  /* 0x0000a42d08003986 */ /* 0x0001ea000c101924 */
[----:B------:R-:W-:Y:S05]  /*e990*/  @!P2 BRA `(.L_x_325) ;  /* 0x000000000004a947 */ /* 0x000fea0003800000 */
[----:B------:R0:W5:Y:S02]  /*e9a0*/  LDG.E.LTC128B R3, desc[UR36][R12.64+0xa0] ;  /* 0x0000a0240c037981 */ /* 0x000164000c1e1920 */
.L_x_325:
[----:B------:R-:W-:Y:S05]  /*e9b0*/  BSYNC B1 ;  /* 0x0000000000017941 */ /* 0x000fea0003800000 */
.L_x_324:
        /* <DEDUP_REMOVED lines=9> */
.L_x_327:
[----:B------:R-:W-:Y:S05]  /*ea50*/  BSYNC B1 ;  /* 0x0000000000017941 */ /* 0x000fea0003800000 */
.L_x_326:
        /* <DEDUP_REMOVED lines=9> */
.L_x_329:
[----:B------:R-:W-:Y:S05]  /*eaf0*/  BSYNC B1 ;  /* 0x0000000000017941 */ /* 0x000fea0003800000 */
.L_x_328:
[----:B0----5:R-:W-:Y:S01]  /*eb00*/  FMUL R5, R3, R16 ;  /* 0x0000001003057220 */ /* 0x021fe20000400000 */
[----:B------:R-:W-:Y:S01]  /*eb10*/  ISETP.GT.AND P3, PT, R0, 0x31, P0 ;  /* 0x000000310000780c */ /* 0x000fe20000764270 */
[----:B------:R-:W-:Y:S02]  /*eb20*/  BSSY B1, `(.L_x_330) ;  /* 0x0000005000017945 */ /* 0x000fe40003800000 */
[----:B------:R-:W-:-:S05]  /*eb30*/  FFMA R5, R48, R2, R5 ;  /* 0x0000000230057223 */ /* 0x000fca0000000005 */
[----:B------:R0:W-:Y:S05]  /*eb40*/  @P2 STG.E desc[UR36][R8.64+0xc0], R5 ;  /* 0x0000c00508002986 */ /* 0x0001ea000c101924 */
[----:B------:R-:W-:Y:S05]  /*eb50*/  @!P3 BRA `(.L_x_331) ;  /* 0x000000000004b947 */ /* 0x000fea0003800000 */
[----:B------:R0:W5:Y:S02]  /*eb60*/  LDG.E.LTC128B R3, desc[UR36][R6.64+0xc4] ;  /* 0x0000c42406037981 */ /* 0x000164000c1e1920 */
.L_x_331:
[----:B------:R-:W-:Y:S05]  /*eb70*/  BSYNC B1 ;  /* 0x0000000000017941 */ /* 0x000fea0003800000 */
.L_x_330:
[----:B-----5:R-:W-:Y:S01]  /*eb80*/  FMUL R4, R3, R16 ;  /* 0x0000001003047220 */ /* 0x020fe20000400000 */
[----:B------:R-:W-:Y:S01]  /*eb90*/  ISETP.GT.AND P2, PT, R0, 0x30, P1 ;  /* 0x000000300000780c */ /* 0x000fe20000f44270 */
[----:B------:R-:W-:Y:S02]  /*eba0*/  BSSY B1, `(.L_x_332) ;  /* 0x0000005000017945 */ /* 0x000fe40003800000 */
[----:B------:R-:W-:-:S05]  /*ebb0*/  FFMA R49, R49, R2, R4 ;  /* 0x0000000231317223 */ /* 0x000fca0000000004 */
[----:B------:R0:W-:Y:S05]  /*ebc0*/  @P3 STG.E desc[UR36][R8.64+0xc4], R49 ;  /* 0x0000c43108003986 */ /* 0x0001ea000c101924 */
[----:B------:R-:W-:Y:S05]  /*ebd0*/  @!P2 BRA `(.L_x_333) ;  /* 0x000000000004a947 */ /* 0x000fea0003800000 */
[----:B------:R0:W5:Y:S02]  /*ebe0*/  LDG.E.LTC128B R3, desc[UR36][R12.64+0xc0] ;  /* 0x0000c0240c037981 */ /* 0x000164000c1e1920 */
.L_x_333:
[----:B------:R-:W-:Y:S05]  /*ebf0*/  BSYNC B1 ;  /* 0x0000000000017941 */ /* 0x000fea0003800000 */
.L_x_332:
        /* <DEDUP_REMOVED lines=9> */
.L_x_335:
[----:B------:R-:W-:Y:S05]  /*ec90*/  BSYNC B1 ;  /* 0x0000000000017941 */ /* 0x000fea0003800000 */
.L_x_334:
        /* <DEDUP_REMOVED lines=9> */
.L_x_337:
[----:B------:R-:W-:Y:S05]  /*ed30*/  BSYNC B1 ;  /* 0x0000000000017941 */ /* 0x000fea0003800000 */
.L_x_336:
[----:B0----5:R-:W-:Y:S01]  /*ed40*/  FMUL R5, R3, R16 ;  /* 0x0000001003057220 */ /* 0x021fe20000400000 */
[----:B------:R-:W-:Y:S01]  /*ed50*/  ISETP.GT.AND P3, PT, R0, 0x39, P0 ;  /* 0x000000390000780c */ /* 0x000fe20000764270 */
[----:B------:R-:W-:Y:S02]  /*ed60*/  BSSY B1, `(.L_x_338) ;  /* 0x0000005000017945 */ /* 0x000fe40003800000 */
[----:B------:R-:W-:-:S05]  /*ed70*/  FFMA R5, R52, R2, R5 ;  /* 0x0000000234057223 */ /* 0x000fca0000000005 */
[----:B------:R0:W-:Y:S05]  /*ed80*/  @P2 STG.E desc[UR36][R8.64+0xe0], R5 ;  /* 0x0000e00508002986 */ /* 0x0001ea000c101924 */
[----:B------:R-:W-:Y:S05]  /*ed90*/  @!P3 BRA `(.L_x_339) ;  /* 0x000000000004b947 */ /* 0x000fea0003800000 */
[----:B------:R0:W5:Y:S02]  /*eda0*/  LDG.E.LTC128B R3, desc[UR36][R6.64+0xe4] ;  /* 0x0000e42406037981 */ /* 0x000164000c1e1920 */
.L_x_339:
[----:B------:R-:W-:Y:S05]  /*edb0*/  BSYNC B1 ;  /* 0x0000000000017941 */ /* 0x000fea0003800000 */
.L_x_338:
[----:B-----5:R-:W-:Y:S01]  /*edc0*/  FMUL R4, R3, R16 ;  /* 0x0000001003047220 */ /* 0x020fe20000400000 */
[----:B------:R-:W-:Y:S01]  /*edd0*/  ISETP.GT.AND P2, PT, R0, 0x38, P1 ;  /* 0x000000380000780c */ /* 0x000fe20000f44270 */
[----:B------:R-:W-:Y:S02]  /*ede0*/  BSSY B1, `(.L_x_340) ;  /* 0x0000005000017945 */ /* 0x000fe40003800000 */
[----:B------:R-:W-:-:S05]  /*edf0*/  FFMA R53, R53, R2, R4 ;  /* 0x0000000235357223 */ /* 0x000fca0000000004 */
[----:B------:R0:W-:Y:S05]  /*ee00*/  @P3 STG.E desc[UR36][R8.64+0xe4], R53 ;  /* 0x0000e43508003986 */ /* 0x0001ea000c101924 */
[----:B------:R-:W-:Y:S05]  /*ee10*/  @!P2 BRA `(.L_x_341) ;  /* 0x000000000004a947 */ /* 0x000fea0003800000 */
[----:B------:R0:W5:Y:S02]  /*ee20*/  LDG.E.LTC128B R3, desc[UR36][R12.64+0xe0] ;  /* 0x0000e0240c037981 */ /* 0x000164000c1e1920 */
.L_x_341:
[----:B------:R-:W-:Y:S05]  /*ee30*/  BSYNC B1 ;  /* 0x0000000000017941 */ /* 0x000fea0003800000 */
.L_x_340:
        /* <DEDUP_REMOVED lines=9> */
.L_x_343:
[----:B------:R-:W-:Y:S05]  /*eed0*/  BSYNC B1 ;  /* 0x0000000000017941 */ /* 0x000fea0003800000 */
.L_x_342:
        /* <DEDUP_REMOVED lines=9> */
.L_x_345:
[----:B------:R-:W-:Y:S05]  /*ef70*/  BSYNC B1 ;  /* 0x0000000000017941 */ /* 0x000fea0003800000 */
.L_x_344:
[----:B0----5:R-:W-:Y:S01]  /*ef80*/  FMUL R5, R3, R16 ;  /* 0x0000001003057220 */ /* 0x021fe20000400000 */
[----:B------:R-:W-:Y:S01]  /*ef90*/  ISETP.GT.AND P3, PT, R0, 0x41, P0 ;  /* 0x000000410000780c */ /* 0x000fe20000764270 */
[----:B------:R-:W-:Y:S02]  /*efa0*/  BSSY B1, `(.L_x_346) ;  /* 0x0000005000017945 */ /* 0x000fe40003800000 */
[----:B------:R-:W-:-:S05]  /*efb0*/  FFMA R5, R56, R2, R5 ;  /* 0x0000000238057223 */ /* 0x000fca0000000005 */
[----:B------:R0:W-:Y:S05]  /*efc0*/  @P2 STG.E desc[UR36][R8.64+0x100], R5 ;  /* 0x0001000508002986 */ /* 0x0001ea000c101924 */
[----:B------:R-:W-:Y:S05]  /*efd0*/  @!P3 BRA `(.L_x_347) ;  /* 0x000000000004b947 */ /* 0x000fea0003800000 */
[----:B------:R0:W5:Y:S02]  /*efe0*/  LDG.E.LTC128B R3, desc[UR36][R6.64+0x104] ;  /* 0x0001042406037981 */ /* 0x000164000c1e1920 */
.L_x_347:
[----:B------:R-:W-:Y:S05]  /*eff0*/  BSYNC B1 ;  /* 0x0000000000017941 */ /* 0x000fea0003800000 */
.L_x_346:
[----:B-----5:R-:W-:Y:S01]  /*f000*/  FMUL R4, R3, R16 ;  /* 0x0000001003047220 */ /* 0x020fe20000400000 */
[----:B------:R-:W-:Y:S01]  /*f010*/  ISETP.GT.AND P2, PT, R0, 0x40, P1 ;  /* 0x000000400000780c */ /* 0x000fe20000f44270 */
[----:B------:R-:W-:Y:S02]  /*f020*/  BSSY B1, `(.L_x_348) ;  /* 0x0000005000017945 */ /* 0x000fe40003800000 */
[----:B------:R-:W-:-:S05]  /*f030*/  FFMA R57, R57, R2, R4 ;  /* 0x0000000239397223 */ /* 0x000fca0000000004 */
[----:B------:R0:W-:Y:S05]  /*f040*/  @P3 STG.E desc[UR36][R8.64+0x104], R57 ;  /* 0x0001043908003986 */ /* 0x0001ea000c101924 */
[----:B------:R-:W-:Y:S05]  /*f050*/  @!P2 BRA `(.L_x_349) ;  /* 0x000000000004a947 */ /* 0x000fea0003800000 */
[----:B------:R0:W5:Y:S02]  /*f060*/  LDG.E.LTC128B R3, desc[UR36][R12.64+0x100] ;  /* 0x000100240c037981 */ /* 0x000164000c1e1920 */
.L_x_349:
[----:B------:R-:W-:Y:S05]  /*f070*/  BSYNC B1 ;  /* 0x0000000000017941 */ /* 0x000fea0003800000 */
.L_x_348:
        /* <DEDUP_REMOVED lines=9> */
.L_x_351:
[----:B------:R-:W-:Y:S05]  /*f110*/  BSYNC B1 ;  /* 0x0000000000017941 */ /* 0x000fea0003800000 */
.L_x_350:
        /* <DEDUP_REMOVED lines=9> */
.L_x_353:
[----:B------:R-:W-:Y:S05]  /*f1b0*/  BSYNC B1 ;  /* 0x0000000000017941 */ /* 0x000fea0003800000 */
.L_x_352:
[----:B0----5:R-:W-:Y:S01]  /*f1c0*/  FMUL R5, R3, R16 ;  /* 0x0000001003057220 */ /* 0x021fe20000400000 */
[----:B------:R-:W-:Y:S01]  /*f1d0*/  ISETP.GT.AND P3, PT, R0, 0x49, P0 ;  /* 0x000000490000780c */ /* 0x000fe20000764270 */
[----:B------:R-:W-:Y:S02]  /*f1e0*/  BSSY B1, `(.L_x_354) ;  /* 0x0000005000017945 */ /* 0x000fe40003800000 */
[----:B------:R-:W-:-:S05]  /*f1f0*/  FFMA R5, R60, R2, R5 ;  /* 0x000000023c057223 */ /* 0x000fca0000000005 */
[----:B------:R0:W-:Y:S05]  /*f200*/  @P2 STG.E desc[UR36][R8.64+0x120], R5 ;  /* 0x0001200508002986 */ /* 0x0001ea000c101924 */
[----:B------:R-:W-:Y:S05]  /*f210*/  @!P3 BRA `(.L_x_355) ;  /* 0x000000000004b947 */ /* 0x000fea0003800000 */
[----:B------:R0:W5:Y:S02]  /*f220*/  LDG.E.LTC128B R3, desc[UR36][R6.64+0x124] ;  /* 0x0001242406037981 */ /* 0x000164000c1e1920 */
.L_x_355:
[----:B------:R-:W-:Y:S05]  /*f230*/  BSYNC B1 ;  /* 0x0000000000017941 */ /* 0x000fea0003800000 */
.L_x_354:
[----:B-----5:R-:W-:Y:S01]  /*f240*/  FMUL R4, R3, R16 ;  /* 0x0000001003047220 */ /* 0x020fe20000400000 */
[----:B------:R-:W-:Y:S01]  /*f250*/  ISETP.GT.AND P2, PT, R0, 0x48, P1 ;  /* 0x000000480000780c */ /* 0x000fe20000f44270 */
[----:B------:R-:W-:Y:S02]  /*f260*/  BSSY B1, `(.L_x_356) ;  /* 0x0000005000017945 */ /* 0x000fe40003800000 */
[----:B------:R-:W-:-:S05]  /*f270*/  FFMA R61, R61, R2, R4 ;  /* 0x000000023d3d7223 */ /* 0x000fca0000000004 */
[----:B------:R0:W-:Y:S05]  /*f280*/  @P3 STG.E desc[UR36][R8.64+0x124], R61 ;  /* 0x0001243d08003986 */ /* 0x0001ea000c101924 */
[----:B------:R-:W-:Y:S05]  /*f290*/  @!P2 BRA `(.L_x_357) ;  /* 0x000000000004a947 */ /* 0x000fea0003800000 */
[----:B------:R0:W5:Y:S02]  /*f2a0*/  LDG.E.LTC128B R3, desc[UR36][R12.64+0x120] ;  /* 0x000120240c037981 */ /* 0x000164000c1e1920 */
.L_x_357:
[----:B------:R-:W-:Y:S05]  /*f2b0*/  BSYNC B1 ;  /* 0x0000000000017941 */ /* 0x000fea0003800000 */
.L_x_356:
        /* <DEDUP_REMOVED lines=9> */
.L_x_359:
[----:B------:R-:W-:Y:S05]  /*f350*/  BSYNC B1 ;  /* 0x0000000000017941 */ /* 0x000fea0003800000 */
.L_x_358:
        /* <DEDUP_REMOVED lines=9> */
.L_x_361:
[----:B------:R-:W-:Y:S05]  /*f3f0*/  BSYNC B1 ;  /* 0x0000000000017941 */ /* 0x000fea0003800000 */
.L_x_360:
[----:B0----5:R-:W-:Y:S01]  /*f400*/  FMUL R5, R3, R16 ;  /* 0x0000001003057220 */ /* 0x021fe20000400000 */
[----:B------:R-:W-:Y:S01]  /*f410*/  ISETP.GT.AND P3, PT, R0, 0x51, P0 ;  /* 0x000000510000780c */ /* 0x000fe20000764270 */
[----:B------:R-:W-:Y:S02]  /*f420*/  BSSY B1, `(.L_x_362) ;  /* 0x0000005000017945 */ /* 0x000fe40003800000 */
[----:B------:R-:W-:-:S05]  /*f430*/  FFMA R5, R64, R2, R5 ;  /* 0x0000000240057223 */ /* 0x000fca0000000005 */
[----:B------:R0:W-:Y:S05]  /*f440*/  @P2 STG.E desc[UR36][R8.64+0x140], R5 ;  /* 0x0001400508002986 */ /* 0x0001ea000c101924 */
[----:B------:R-:W-:Y:S05]  /*f450*/  @!P3 BRA `(.L_x_363) ;  /* 0x000000000004b947 */ /* 0x000fea0003800000 */
[----:B------:R0:W5:Y:S02]  /*f460*/  LDG.E.LTC128B R3, desc[UR36][R6.64+0x144] ;  /* 0x0001442406037981 */ /* 0x000164000c1e1920 */
.L_x_363:
[----:B------:R-:W-:Y:S05]  /*f470*/  BSYNC B1 ;  /* 0x0000000000017941 */ /* 0x000fea0003800000 */
.L_x_362:
[----:B-----5:R-:W-:Y:S01]  /*f480*/  FMUL R4, R3, R16 ;  /* 0x0000001003047220 */ /* 0x020fe20000400000 */
[----:B------:R-:W-:Y:S01]  /*f490*/  ISETP.GT.AND P2, PT, R0, 0x50, P1 ;  /* 0x000000500000780c */ /* 0x000fe20000f44270 */
[----:B------:R-:W-:Y:S02]  /*f4a0*/  BSSY B1, `(.L_x_364) ;  /* 0x0000005000017945 */ /* 0x000fe40003800000 */
[----:B------:R-:W-:-:S05]  /*f4b0*/  FFMA R65, R65, R2, R4 ;  /* 0x0000000241417223 */ /* 0x000fca0000000004 */
[----:B------:R0:W-:Y:S05]  /*f4c0*/  @P3 STG.E desc[UR36][R8.64+0x144], R65 ;  /* 0x0001444108003986 */ /* 0x0001ea000c101924 */
[----:B------:R-:W-:Y:S05]  /*f4d0*/  @!P2 BRA `(.L_x_365) ;  /* 0x000000000004a947 */ /* 0x000fea0003800000 */
[----:B------:R0:W5:Y:S02]  /*f4e0*/  LDG.E.LTC128B R3, desc[UR36][R12.64+0x140] ;  /* 0x000140240c037981 */ /* 0x000164000c1e1920 */
.L_x_365:
[----:B------:R-:W-:Y:S05]  /*f4f0*/  BSYNC B1 ;  /* 0x0000000000017941 */ /* 0x000fea0003800000 */
.L_x_364:
        /* <DEDUP_REMOVED lines=9> */
.L_x_367:
[----:B------:R-:W-:Y:S05]  /*f590*/  BSYNC B1 ;  /* 0x0000000000017941 */ /* 0x000fea0003800000 */
.L_x_366:
        /* <DEDUP_REMOVED lines=9> */
.L_x_369:
[----:B------:R-:W-:Y:S05]  /*f630*/  BSYNC B1 ;  /* 0x0000000000017941 */ /* 0x000fea0003800000 */
.L_x_368:
[----:B0----5:R-:W-:Y:S01]  /*f640*/  FMUL R5, R3, R16 ;  /* 0x0000001003057220 */ /* 0x021fe20000400000 */
[----:B------:R-:W-:Y:S01]  /*f650*/  ISETP.GT.AND P3, PT, R0, 0x59, P0 ;  /* 0x000000590000780c */ /* 0x000fe20000764270 */
[----:B------:R-:W-:Y:S02]  /*f660*/  BSSY B1, `(.L_x_370) ;  /* 0x0000005000017945 */ /* 0x000fe40003800000 */
[----:B------:R-:W-:-:S05]  /*f670*/  FFMA R5, R68, R2, R5 ;  /* 0x0000000244057223 */ /* 0x000fca0000000005 */
[----:B------:R0:W-:Y:S05]  /*f680*/  @P2 STG.E desc[UR36][R8.64+0x160], R5 ;  /* 0x0001600508002986 */ /* 0x0001ea000c101924 */
[----:B------:R-:W-:Y:S05]  /*f690*/  @!P3 BRA `(.L_x_371) ;  /* 0x000000000004b947 */ /* 0x000fea0003800000 */
[----:B------:R0:W5:Y:S02]  /*f6a0*/  LDG.E.LTC128B R3, desc[UR36][R6.64+0x164] ;  /* 0x0001642406037981 */ /* 0x000164000c1e1920 */
.L_x_371:
[----:B------:R-:W-:Y:S05]  /*f6b0*/  BSYNC B1 ;  /* 0x0000000000017941 */ /* 0x000fea0003800000 */
.L_x_370:
[----:B-----5:R-:W-:Y:S01]  /*f6c0*/  FMUL R4, R3, R16 ;  /* 0x0000001003047220 */ /* 0x020fe20000400000 */
[----:B------:R-:W-:Y:S01]  /*f6d0*/  ISETP.GT.AND P2, PT, R0, 0x58, P1 ;  /* 0x000000580000780c */ /* 0x000fe20000f44270 */
[----:B------:R-:W-:Y:S02]  /*f6e0*/  BSSY B1, `(.L_x_372) ;  /* 0x0000005000017945 */ /* 0x000fe40003800000 */
[----:B------:R-:W-:-:S05]  /*f6f0*/  FFMA R69, R69, R2, R4 ;  /* 0x0000000245457223 */ /* 0x000fca0000000004 */
[----:B------:R0:W-:Y:S05]  /*f700*/  @P3 STG.E desc[UR36][R8.64+0x164], R69 ;  /* 0x0001644508003986 */ /* 0x0001ea000c101924 */
[----:B------:R-:W-:Y:S05]  /*f710*/  @!P2 BRA `(.L_x_373) ;  /* 0x000000000004a947 */ /* 0x000fea0003800000 */
[----:B------:R0:W5:Y:S02]  /*f720*/  LDG.E.LTC128B R3, desc[UR36][R12.64+0x160] ;  /* 0x000160240c037981 */ /* 0x000164000c1e1920 */
.L_x_373:
[----:B------:R-:W-:Y:S05]  /*f730*/  BSYNC B1 ;  /* 0x0000000000017941 */ /* 0x000fea0003800000 */
.L_x_372:
        /* <DEDUP_REMOVED lines=9> */
.L_x_375:
[----:B------:R-:W-:Y:S05]  /*f7d0*/  BSYNC B1 ;  /* 0x0000000000017941 */ /* 0x000fea0003800000 */
.L_x_374:
        /* <DEDUP_REMOVED lines=9> */
.L_x_377:
[----:B------:R-:W-:Y:S05]  /*f870*/  BSYNC B1 ;  /* 0x0000000000017941 */ /* 0x000fea0003800000 */
.L_x_376:
[----:B0----5:R-:W-:Y:S01]  /*f880*/  FMUL R5, R3, R16 ;  /* 0x0000001003057220 */ /* 0x021fe20000400000 */
[----:B------:R-:W-:Y:S01]  /*f890*/  ISETP.GT.AND P3, PT, R0, 0x61, P0 ;  /* 0x000000610000780c */ /* 0x000fe20000764270 */
[----:B------:R-:W-:Y:S02]  /*f8a0*/  BSSY B1, `(.L_x_378) ;  /* 0x0000005000017945 */ /* 0x000fe40003800000 */
[----:B------:R-:W-:-:S05]  /*f8b0*/  FFMA R5, R72, R2, R5 ;  /* 0x0000000248057223 */ /* 0x000fca0000000005 */
[----:B------:R0:W-:Y:S05]  /*f8c0*/  @P2 STG.E desc[UR36][R8.64+0x180], R5 ;  /* 0x0001800508002986 */ /* 0x0001ea000c101924 */
[----:B------:R-:W-:Y:S05]  /*f8d0*/  @!P3 BRA `(.L_x_379) ;  /* 0x000000000004b947 */ /* 0x000fea0003800000 */
[----:B------:R0:W5:Y:S02]  /*f8e0*/  LDG.E.LTC128B R3, desc[UR36][R6.64+0x184] ;  /* 0x0001842406037981 */ /* 0x000164000c1e1920 */
.L_x_379:
[----:B------:R-:W-:Y:S05]  /*f8f0*/  BSYNC B1 ;  /* 0x0000000000017941 */ /* 0x000fea0003800000 */
.L_x_378:
[----:B-----5:R-:W-:Y:S01]  /*f900*/  FMUL R4, R3, R16 ;  /* 0x0000001003047220 */ /* 0x020fe20000400000 */
[----:B------:R-:W-:Y:S01]  /*f910*/  ISETP.GT.AND P2, PT, R0, 0x60, P1 ;  /* 0x000000600000780c */ /* 0x000fe20000f44270 */
[----:B------:R-:W-:Y:S02]  /*f920*/  BSSY B1, `(.L_x_380) ;  /* 0x0000005000017945 */ /* 0x000fe40003800000 */
[----:B------:R-:W-:-:S05]  /*f930*/  FFMA R73, R73, R2, R4 ;  /* 0x0000000249497223 */ /* 0x000fca0000000004 */
[----:B------:R0:W-:Y:S05]  /*f940*/  @P3 STG.E desc[UR36][R8.64+0x184], R73 ;  /* 0x0001844908003986 */ /* 0x0001ea000c101924 */
[----:B------:R-:W-:Y:S05]  /*f950*/  @!P2 BRA `(.L_x_381) ;  /* 0x000000000004a947 */ /* 0x000fea0003800000 */
[----:B------:R0:W5:Y:S02]  /*f960*/  LDG.E.LTC128B R3, desc[UR36][R12.64+0x180] ;  /* 0x000180240c037981 */ /* 0x000164000c1e1920 */
.L_x_381:
[----:B------:R-:W-:Y:S05]  /*f970*/  BSYNC B1 ;  /* 0x0000000000017941 */ /* 0x000fea0003800000 */
.L_x_380:
        /* <DEDUP_REMOVED lines=9> */
.L_x_383:
[----:B------:R-:W-:Y:S05]  /*fa10*/  BSYNC B1 ;  /* 0x0000000000017941 */ /* 0x000fea0003800000 */
.L_x_382:
        /* <DEDUP_REMOVED lines=9> */
.L_x_385:
[----:B------:R-:W-:Y:S05]  /*fab0*/  BSYNC B1 ;  /* 0x0000000000017941 */ /* 0x000fea0003800000 */
.L_x_384:
[----:B0----5:R-:W-:Y:S01]  /*fac0*/  FMUL R5, R3, R16 ;  /* 0x0000001003057220 */ /* 0x021fe20000400000 */
[----:B------:R-:W-:Y:S01]  /*fad0*/  ISETP.GT.AND P3, PT, R0, 0x69, P0 ;  /* 0x000000690000780c */ /* 0x000fe20000764270 */
[----:B------:R-:W-:Y:S02]  /*fae0*/  BSSY B1, `(.L_x_386) ;  /* 0x0000005000017945 */ /* 0x000fe40003800000 */
[----:B------:R-:W-:-:S05]  /*faf0*/  FFMA R5, R76, R2, R5 ;  /* 0x000000024c057223 */ /* 0x000fca0000000005 */
[----:B------:R0:W-:Y:S05]  /*fb00*/  @P2 STG.E desc[UR36][R8.64+0x1a0], R5 ;  /* 0x0001a00508002986 */ /* 0x0001ea000c101924 */
[----:B------:R-:W-:Y:S05]  /*fb10*/  @!P3 BRA `(.L_x_387) ;  /* 0x000000000004b947 */ /* 0x000fea0003800000 */
[----:B------:R0:W5:Y:S02]  /*fb20*/  LDG.E.LTC128B R3, desc[UR36][R6.64+0x1a4] ;  /* 0x0001a42406037981 */ /* 0x000164000c1e1920 */
.L_x_387:
[----:B------:R-:W-:Y:S05]  /*fb30*/  BSYNC B1 ;  /* 0x0000000000017941 */ /* 0x000fea0003800000 */
.L_x_386:
[----:B-----5:R-:W-:Y:S01]  /*fb40*/  FMUL R4, R3, R16 ;  /* 0x0000001003047220 */ /* 0x020fe20000400000 */
[----:B------:R-:W-:Y:S01]  /*fb50*/  ISETP.GT.AND P2, PT, R0, 0x68, P1 ;  /* 0x000000680000780c */ /* 0x000fe20000f44270 */
[----:B------:R-:W-:Y:S02]  /*fb60*/  BSSY B1, `(.L_x_388) ;  /* 0x0000005000017945 */ /* 0x000fe40003800000 */
[----:B------:R-:W-:-:S05]  /*fb70*/  FFMA R77, R77, R2, R4 ;  /* 0x000000024d4d7223 */ /* 0x000fca0000000004 */
[----:B------:R0:W-:Y:S05]  /*fb80*/  @P3 STG.E desc[UR36][R8.64+0x1a4], R77 ;  /* 0x0001a44d08003986 */ /* 0x0001ea000c101924 */
[----:B------:R-:W-:Y:S05]  /*fb90*/  @!P2 BRA `(.L_x_389) ;  /* 0x000000000004a947 */ /* 0x000fea0003800000 */
[----:B------:R0:W5:Y:S02]  /*fba0*/  LDG.E.LTC128B R3, desc[UR36][R12.64+0x1a0] ;  /* 0x0001a0240c037981 */ /* 0x000164000c1e1920 */
.L_x_389:
[----:B------:R-:W-:Y:S05]  /*fbb0*/  BSYNC B1 ;  /* 0x0000000000017941 */ /* 0x000fea0003800000 */
.L_x_388:
        /* <DEDUP_REMOVED lines=9> */
.L_x_391:
[----:B------:R-:W-:Y:S05]  /*fc50*/  BSYNC B1 ;  /* 0x0000000000017941 */ /* 0x000fea0003800000 */
.L_x_390:
        /* <DEDUP_REMOVED lines=9> */
.L_x_393:
[----:B------:R-:W-:Y:S05]  /*fcf0*/  BSYNC B1 ;  /* 0x0000000000017941 */ /* 0x000fea0003800000 */
.L_x_392:
[----:B0----5:R-:W-:Y:S01]  /*fd00*/  FMUL R5, R3, R16 ;  /* 0x0000001003057220 */ /* 0x021fe20000400000 */
[----:B------:R-:W-:Y:S01]  /*fd10*/  ISETP.GT.AND P3, PT, R0, 0x71, P0 ;  /* 0x000000710000780c */ /* 0x000fe20000764270 */
[----:B------:R-:W-:Y:S02]  /*fd20*/  BSSY B1, `(.L_x_394) ;  /* 0x0000005000017945 */ /* 0x000fe40003800000 */
[----:B------:R-:W-:-:S05]  /*fd30*/  FFMA R5, R80, R2, R5 ;  /* 0x0000000250057223 */ /* 0x000fca0000000005 */
[----:B------:R0:W-:Y:S05]  /*fd40*/  @P2 STG.E desc[UR36][R8.64+0x1c0], R5 ;  /* 0x0001c00508002986 */ /* 0x0001ea000c101924 */
[----:B------:R-:W-:Y:S05]  /*fd50*/  @!P3 BRA `(.L_x_395) ;  /* 0x000000000004b947 */ /* 0x000fea0003800000 */
[----:B------:R0:W5:Y:S02]  /*fd60*/  LDG.E.LTC128B R3, desc[UR36][R6.64+0x1c4] ;  /* 0x0001c42406037981 */ /* 0x000164000c1e1920 */
.L_x_395:
[----:B------:R-:W-:Y:S05]  /*fd70*/  BSYNC B1 ;  /* 0x0000000000017941 */ /* 0x000fea0003800000 */
.L_x_394:
[----:B-----5:R-:W-:Y:S01]  /*fd80*/  FMUL R4, R3, R16 ;  /* 0x0000001003047220 */ /* 0x020fe20000400000 */
[----:B------:R-:W-:Y:S01]  /*fd90*/  ISETP.GT.AND P2, PT, R0, 0x70, P1 ;  /* 0x000000700000780c */ /* 0x000fe20000f44270 */
[----:B------:R-:W-:Y:S02]  /*fda0*/  BSSY B1, `(.L_x_396) ;  /* 0x0000005000017945 */ /* 0x000fe40003800000 */
[----:B------:R-:W-:-:S05]  /*fdb0*/  FFMA R81, R81, R2, R4 ;  /* 0x0000000251517223 */ /* 0x000fca0000000004 */
[----:B------:R0:W-:Y:S05]  /*fdc0*/  @P3 STG.E desc[UR36][R8.64+0x1c4], R81 ;  /* 0x0001c45108003986 */ /* 0x0001ea000c101924 */
[----:B------:R-:W-:Y:S05]  /*fdd0*/  @!P2 BRA `(.L_x_397) ;  /* 0x000000000004a947 */ /* 0x000fea0003800000 */
[----:B------:R0:W5:Y:S02]  /*fde0*/  LDG.E.LTC128B R3, desc[UR36][R12.64+0x1c0] ;  /* 0x0001c0240c037981 */ /* 0x000164000c1e1920 */
.L_x_397:
[----:B------:R-:W-:Y:S05]  /*fdf0*/  BSYNC B1 ;  /* 0x0000000000017941 */ /* 0x000fea0003800000 */
.L_x_396:
        /* <DEDUP_REMOVED lines=9> */
.L_x_399:
[----:B------:R-:W-:Y:S05]  /*fe90*/  BSYNC B1 ;  /* 0x0000000000017941 */ /* 0x000fea0003800000 */
.L_x_398:
        /* <DEDUP_REMOVED lines=9> */
.L_x_401:
[----:B------:R-:W-:Y:S05]  /*ff30*/  BSYNC B1 ;  /* 0x0000000000017941 */ /* 0x000fea0003800000 */
.L_x_400:
[----:B0----5:R-:W-:Y:S01]  /*ff40*/  FMUL R5, R3, R16 ;  /* 0x0000001003057220 */ /* 0x021fe20000400000 */
[----:B------:R-:W-:Y:S01]  /*ff50*/  ISETP.GT.AND P3, PT, R0, 0x79, P0 ;  /* 0x000000790000780c */ /* 0x000fe20000764270 */
[----:B------:R-:W-:Y:S02]  /*ff60*/  BSSY B1, `(.L_x_402) ;  /* 0x0000005000017945 */ /* 0x000fe40003800000 */
[----:B------:R-:W-:-:S05]  /*ff70*/  FFMA R5, R84, R2, R5 ;  /* 0x0000000254057223 */ /* 0x000fca0000000005 */
[----:B------:R0:W-:Y:S05]  /*ff80*/  @P2 STG.E desc[UR36][R8.64+0x1e0], R5 ;  /* 0x0001e00508002986 */ /* 0x0001ea000c101924 */
[----:B------:R-:W-:Y:S05]  /*ff90*/  @!P3 BRA `(.L_x_403) ;  /* 0x000000000004b947 */ /* 0x000fea0003800000 */
[----:B------:R0:W5:Y:S02]  /*ffa0*/  LDG.E.LTC128B R3, desc[UR36][R6.64+0x1e4] ;  /* 0x0001e42406037981 */ /* 0x000164000c1e1920 */
.L_x_403:
[----:B------:R-:W-:Y:S05]  /*ffb0*/  BSYNC B1 ;  /* 0x0000000000017941 */ /* 0x000fea0003800000 */
.L_x_402:
[----:B-----5:R-:W-:Y:S01]  /*ffc0*/  FMUL R4, R3, R16 ;  /* 0x0000001003047220 */ /* 0x020fe20000400000 */
[----:B------:R-:W-:Y:S01]  /*ffd0*/  ISETP.GT.AND P2, PT, R0, 0x78, P1 ;  /* 0x000000780000780c */ /* 0x000fe20000f44270 */
[----:B------:R-:W-:Y:S02]  /*ffe0*/  BSSY B1, `(.L_x_404) ;  /* 0x0000005000017945 */ /* 0x000fe40003800000 */
[----:B------:R-:W-:-:S05]  /*fff0*/  FFMA R85, R85, R2, R4 ;  /* 0x0000000255557223 */ /* 0x000fca0000000004 */
[----:B------:R0:W-:Y:S05]  /*10000*/  @P3 STG.E desc[UR36][R8.64+0x1e4], R85 ;  /* 0x0001e45508003986 */ /* 0x0001ea000c101924 */
[----:B------:R-:W-:Y:S05]  /*10010*/  @!P2 BRA `(.L_x_405) ;  /* 0x000000000004a947 */ /* 0x000fea0003800000 */
[----:B------:R0:W5:Y:S02]  /*10020*/  LDG.E.LTC128B R3, desc[UR36][R12.64+0x1e0] ;  /* 0x0001e0240c037981 */ /* 0x000164000c1e1920 */
.L_x_405:
[----:B------:R-:W-:Y:S05]  /*10030*/  BSYNC B1 ;  /* 0x0000000000017941 */ /* 0x000fea0003800000 */
.L_x_404:
        /* <DEDUP_REMOVED lines=9> */
.L_x_407:
[----:B------:R-:W-:Y:S05]  /*100d0*/  BSYNC B1 ;  /* 0x0000000000017941 */ /* 0x000fea0003800000 */
.L_x_406:
        /* <DEDUP_REMOVED lines=9> */
.L_x_409:
[----:B------:R-:W-:Y:S05]  /*10170*/  BSYNC B1 ;  /* 0x0000000000017941 */ /* 0x000fea0003800000 */
.L_x_408:
[----:B0----5:R-:W-:Y:S01]  /*10180*/  FMUL R5, R3, R16 ;  /* 0x0000001003057220 */ /* 0x021fe20000400000 */
[----:B------:R-:W-:Y:S01]  /*10190*/  ISETP.GT.AND P3, PT, R0, 0x81, P0 ;  /* 0x000000810000780c */ /* 0x000fe20000764270 */
[----:B------:R-:W-:Y:S02]  /*101a0*/  BSSY B1, `(.L_x_410) ;  /* 0x0000005000017945 */ /* 0x000fe40003800000 */
[----:B------:R-:W-:-:S05]  /*101b0*/  FFMA R5, R88, R2, R5 ;  /* 0x0000000258057223 */ /* 0x000fca0000000005 */
[----:B------:R0:W-:Y:S05]  /*101c0*/  @P2 STG.E desc[UR36][R8.64+0x200], R5 ;  /* 0x0002000508002986 */ /* 0x0001ea000c101924 */
[----:B------:R-:W-:Y:S05]  /*101d0*/  @!P3 BRA `(.L_x_411) ;  /* 0x000000000004b947 */ /* 0x000fea0003800000 */
[----:B------:R0:W5:Y:S02]  /*101e0*/  LDG.E.LTC128B R3, desc[UR36][R6.64+0x204] ;  /* 0x0002042406037981 */ /* 0x000164000c1e1920 */
.L_x_411:
[----:B------:R-:W-:Y:S05]  /*101f0*/  BSYNC B1 ;  /* 0x0000000000017941 */ /* 0x000fea0003800000 */
.L_x_410:
[----:B-----5:R-:W-:Y:S01]  /*10200*/  FMUL R4, R3, R16 ;  /* 0x0000001003047220 */ /* 0x020fe20000400000 */
[----:B------:R-:W-:Y:S01]  /*10210*/  ISETP.GT.AND P2, PT, R0, 0x80, P1 ;  /* 0x000000800000780c */ /* 0x000fe20000f44270 */
[----:B------:R-:W-:Y:S02]  /*10220*/  BSSY B1, `(.L_x_412) ;  /* 0x0000005000017945 */ /* 0x000fe40003800000 */
[----:B------:R-:W-:-:S05]  /*10230*/  FFMA R89, R89, R2, R4 ;  /* 0x0000000259597223 */ /* 0x000fca0000000004 */
[----:B------:R0:W-:Y:S05]  /*10240*/  @P3 STG.E desc[UR36][R8.64+0x204], R89 ;  /* 0x0002045908003986 */ /* 0x0001ea000c101924 */
[----:B------:R-:W-:Y:S05]  /*10250*/  @!P2 BRA `(.L_x_413) ;  /* 0x000000000004a947 */ /* 0x000fea0003800000 */
[----:B------:R0:W5:Y:S02]  /*10260*/  LDG.E.LTC128B R3, desc[UR36][R12.64+0x200] ;  /* 0x000200240c037981 */ /* 0x000164000c1e1920 */
.L_x_413:
[----:B------:R-:W-:Y:S05]  /*10270*/  BSYNC B1 ;  /* 0x0000000000017941 */ /* 0x000fea0003800000 */
.L_x_412:
        /* <DEDUP_REMOVED lines=9> */
.L_x_415:
[----:B------:R-:W-:Y:S05]  /*10310*/  BSYNC B1 ;  /* 0x0000000000017941 */ /* 0x000fea0003800000 */
.L_x_414:
        /* <DEDUP_REMOVED lines=9> */
.L_x_417:
[----:B------:R-:W-:Y:S05]  /*103b0*/  BSYNC B1 ;  /* 0x0000000000017941 */ /* 0x000fea0003800000 */
.L_x_416:
[----:B0----5:R-:W-:Y:S01]  /*103c0*/  FMUL R5, R3, R16 ;  /* 0x0000001003057220 */ /* 0x021fe20000400000 */
[----:B------:R-:W-:Y:S01]  /*103d0*/  ISETP.GT.AND P3, PT, R0, 0x89, P0 ;  /* 0x000000890000780c */ /* 0x000fe20000764270 */
[----:B------:R-:W-:Y:S02]  /*103e0*/  BSSY B1, `(.L_x_418) ;  /* 0x0000005000017945 */ /* 0x000fe40003800000 */
[----:B------:R-:W-:-:S05]  /*103f0*/  FFMA R5, R92, R2, R5 ;  /* 0x000000025c057223 */ /* 0x000fca0000000005 */
[----:B------:R0:W-:Y:S05]  /*10400*/  @P2 STG.E desc[UR36][R8.64+0x220], R5 ;  /* 0x0002200508002986 */ /* 0x0001ea000c101924 */
[----:B------:R-:W-:Y:S05]  /*10410*/  @!P3 BRA `(.L_x_419) ;  /* 0x000000000004b947 */ /* 0x000fea0003800000 */
[----:B------:R0:W5:Y:S02]  /*10420*/  LDG.E.LTC128B R3, desc[UR36][R6.64+0x224] ;  /* 0x0002242406037981 */ /* 0x000164000c1e1920 */
.L_x_419:
[----:B------:R-:W-:Y:S05]  /*10430*/  BSYNC B1 ;  /* 0x0000000000017941 */ /* 0x000fea0003800000 */
.L_x_418:
[----:B-----5:R-:W-:Y:S01]  /*10440*/  FMUL R4, R3, R16 ;  /* 0x0000001003047220 */ /* 0x020fe20000400000 */
[----:B------:R-:W-:Y:S01]  /*10450*/  ISETP.GT.AND P2, PT, R0, 0x88, P1 ;  /* 0x000000880000780c */ /* 0x000fe20000f44270 */
[----:B------:R-:W-:Y:S02]  /*10460*/  BSSY B1, `(.L_x_420) ;  /* 0x0000005000017945 */ /* 0x000fe40003800000 */
[----:B------:R-:W-:-:S05]  /*10470*/  FFMA R93, R93, R2, R4 ;  /* 0x000000025d5d7223 */ /* 0x000fca0000000004 */
[----:B------:R0:W-:Y:S05]  /*10480*/  @P3 STG.E desc[UR36][R8.64+0x224], R93 ;  /* 0x0002245d08003986 */ /* 0x0001ea000c101924 */
[----:B------:R-:W-:Y:S05]  /*10490*/  @!P2 BRA `(.L_x_421) ;  /* 0x000000000004a947 */ /* 0x000fea0003800000 */
[----:B------:R0:W5:Y:S02]  /*104a0*/  LDG.E.LTC128B R3, desc[UR36][R12.64+0x220] ;  /* 0x000220240c037981 */ /* 0x000164000c1e1920 */
.L_x_421:
[----:B------:R-:W-:Y:S05]  /*104b0*/  BSYNC B1 ;  /* 0x0000000000017941 */ /* 0x000fea0003800000 */
.L_x_420:
        /* <DEDUP_REMOVED lines=9> */
.L_x_423:
[----:B------:R-:W-:Y:S05]  /*10550*/  BSYNC B1 ;  /* 0x0000000000017941 */ /* 0x000fea0003800000 */
.L_x_422:
        /* <DEDUP_REMOVED lines=9> */
.L_x_425:
[----:B------:R-:W-:Y:S05]  /*105f0*/  BSYNC B1 ;  /* 0x0000000000017941 */ /* 0x000fea0003800000 */
.L_x_424:
[----:B0----5:R-:W-:Y:S01]  /*10600*/  FMUL R5, R3, R16 ;  /* 0x0000001003057220 */ /* 0x021fe20000400000 */
[----:B------:R-:W-:Y:S01]  /*10610*/  ISETP.GT.AND P3, PT, R0, 0x91, P0 ;  /* 0x000000910000780c */ /* 0x000fe20000764270 */
[----:B------:R-:W-:Y:S02]  /*10620*/  BSSY B1, `(.L_x_426) ;  /* 0x0000005000017945 */ /* 0x000fe40003800000 */
[----:B------:R-:W-:-:S05]  /*10630*/  FFMA R5, R96, R2, R5 ;  /* 0x0000000260057223 */ /* 0x000fca0000000005 */
[----:B------:R0:W-:Y:S05]  /*10640*/  @P2 STG.E desc[UR36][R8.64+0x240], R5 ;  /* 0x0002400508002986 */ /* 0x0001ea000c101924 */
[----:B------:R-:W-:Y:S05]  /*10650*/  @!P3 BRA `(.L_x_427) ;  /* 0x000000000004b947 */ /* 0x000fea0003800000 */
[----:B------:R0:W5:Y:S02]  /*10660*/  LDG.E.LTC128B R3, desc[UR36][R6.64+0x244] ;  /* 0x0002442406037981 */ /* 0x000164000c1e1920 */
.L_x_427:
[----:B------:R-:W-:Y:S05]  /*10670*/  BSYNC B1 ;  /* 0x0000000000017941 */ /* 0x000fea0003800000 */
.L_x_426:
[----:B-----5:R-:W-:Y:S01]  /*10680*/  FMUL R4, R3, R16 ;  /* 0x0000001003047220 */ /* 0x020fe20000400000 */
[----:B------:R-:W-:Y:S01]  /*10690*/  ISETP.GT.AND P2, PT, R0, 0x90, P1 ;  /* 0x000000900000780c */ /* 0x000fe20000f44270 */
[----:B------:R-:W-:Y:S02]  /*106a0*/  BSSY B1, `(.L_x_428) ;  /* 0x0000005000017945 */ /* 0x000fe40003800000 */
[----:B------:R-:W-:-:S05]  /*106b0*/  FFMA R97, R97, R2, R4 ;  /* 0x0000000261617223 */ /* 0x000fca0000000004 */
[----:B------:R0:W-:Y:S05]  /*106c0*/  @P3 STG.E desc[UR36][R8.64+0x244], R97 ;  /* 0x0002446108003986 */ /* 0x0001ea000c101924 */
[----:B------:R-:W-:Y:S05]  /*106d0*/  @!P2 BRA `(.L_x_429) ;  /* 0x000000000004a947 */ /* 0x000fea0003800000 */
[----:B------:R0:W5:Y:S02]  /*106e0*/  LDG.E.LTC128B R3, desc[UR36][R12.64+0x240] ;  /* 0x000240240c037981 */ /* 0x000164000c1e1920 */
.L_x_429:
[----:B------:R-:W-:Y:S05]  /*106f0*/  BSYNC B1 ;  /* 0x0000000000017941 */ /* 0x000fea0003800000 */
.L_x_428:
        /* <DEDUP_REMOVED lines=9> */
.L_x_431:
[----:B------:R-:W-:Y:S05]  /*10790*/  BSYNC B1 ;  /* 0x0000000000017941 */ /* 0x000fea0003800000 */
.L_x_430:
        /* <DEDUP_REMOVED lines=9> */
.L_x_433:
[----:B------:R-:W-:Y:S05]  /*10830*/  BSYNC B1 ;  /* 0x0000000000017941 */ /* 0x000fea0003800000 */
.L_x_432:
[----:B0----5:R-:W-:Y:S01]  /*10840*/  FMUL R5, R3, R16 ;  /* 0x0000001003057220 */ /* 0x021fe20000400000 */
[----:B------:R-:W-:Y:S01]  /*10850*/  ISETP.GT.AND P3, PT, R0, 0x99, P0 ;  /* 0x000000990000780c */ /* 0x000fe20000764270 */
[----:B------:R-:W-:Y:S02]  /*10860*/  BSSY B1, `(.L_x_434) ;  /* 0x0000005000017945 */ /* 0x000fe40003800000 */
[----:B------:R-:W-:-:S05]  /*10870*/  FFMA R5, R100, R2, R5 ;  /* 0x0000000264057223 */ /* 0x000fca0000000005 */
[----:B------:R0:W-:Y:S05]  /*10880*/  @P2 STG.E desc[UR36][R8.64+0x260], R5 ;  /* 0x0002600508002986 */ /* 0x0001ea000c101924 */
[----:B------:R-:W-:Y:S05]  /*10890*/  @!P3 BRA `(.L_x_435) ;  /* 0x000000000004b947 */ /* 0x000fea0003800000 */
[----:B------:R0:W5:Y:S02]  /*108a0*/  LDG.E.LTC128B R3, desc[UR36][R6.64+0x264] ;  /* 0x0002642406037981 */ /* 0x000164000c1e1920 */
.L_x_435:
[----:B------:R-:W-:Y:S05]  /*108b0*/  BSYNC B1 ;  /* 0x0000000000017941 */ /* 0x000fea0003800000 */
.L_x_434:
[----:B-----5:R-:W-:Y:S01]  /*108c0*/  FMUL R4, R3, R16 ;  /* 0x0000001003047220 */ /* 0x020fe20000400000 */
[----:B------:R-:W-:Y:S01]  /*108d0*/  ISETP.GT.AND P2, PT, R0, 0x98, P1 ;  /* 0x000000980000780c */ /* 0x000fe20000f44270 */
[----:B------:R-:W-:Y:S02]  /*108e0*/  BSSY B1, `(.L_x_436) ;  /* 0x0000005000017945 */ /* 0x000fe40003800000 */
[----:B------:R-:W-:-:S05]  /*108f0*/  FFMA R101, R101, R2, R4 ;  /* 0x0000000265657223 */ /* 0x000fca0000000004 */
[----:B------:R0:W-:Y:S05]  /*10900*/  @P3 STG.E desc[UR36][R8.64+0x264], R101 ;  /* 0x0002646508003986 */ /* 0x0001ea000c101924 */
[----:B------:R-:W-:Y:S05]  /*10910*/  @!P2 BRA `(.L_x_437) ;  /* 0x000000000004a947 */ /* 0x000fea0003800000 */
[----:B------:R0:W5:Y:S02]  /*10920*/  LDG.E.LTC128B R3, desc[UR36][R12.64+0x260] ;  /* 0x000260240c037981 */ /* 0x000164000c1e1920 */
.L_x_437:
[----:B------:R-:W-:Y:S05]  /*10930*/  BSYNC B1 ;  /* 0x0000000000017941 */ /* 0x000fea0003800000 */
.L_x_436:
        /* <DEDUP_REMOVED lines=9> */
.L_x_439:
[----:B------:R-:W-:Y:S05]  /*109d0*/  BSYNC B1 ;  /* 0x0000000000017941 */ /* 0x000fea0003800000 */
.L_x_438:
        /* <DEDUP_REMOVED lines=9> */
.L_x_441:
[----:B------:R-:W-:Y:S05]  /*10a70*/  BSYNC B1 ;  /* 0x0000000000017941 */ /* 0x000fea0003800000 */
.L_x_440:
[----:B0----5:R-:W-:Y:S01]  /*10a80*/  FMUL R5, R3, R16 ;  /* 0x0000001003057220 */ /* 0x021fe20000400000 */
[----:B------:R-:W-:Y:S01]  /*10a90*/  ISETP.GT.AND P3, PT, R0, 0xa1, P0 ;  /* 0x000000a10000780c */ /* 0x000fe20000764270 */
[----:B------:R-:W-:Y:S02]  /*10aa0*/  BSSY B1, `(.L_x_442) ;  /* 0x0000005000017945 */ /* 0x000fe40003800000 */
[----:B------:R-:W-:-:S05]  /*10ab0*/  FFMA R5, R104, R2, R5 ;  /* 0x0000000268057223 */ /* 0x000fca0000000005 */
[----:B------:R0:W-:Y:S05]  /*10ac0*/  @P2 STG.E desc[UR36][R8.64+0x280], R5 ;  /* 0x0002800508002986 */ /* 0x0001ea000c101924 */
[----:B------:R-:W-:Y:S05]  /*10ad0*/  @!P3 BRA `(.L_x_443) ;  /* 0x000000000004b947 */ /* 0x000fea0003800000 */
[----:B------:R0:W5:Y:S02]  /*10ae0*/  LDG.E.LTC128B R3, desc[UR36][R6.64+0x284] ;  /* 0x0002842406037981 */ /* 0x000164000c1e1920 */
.L_x_443:
[----:B------:R-:W-:Y:S05]  /*10af0*/  BSYNC B1 ;  /* 0x0000000000017941 */ /* 0x000fea0003800000 */
.L_x_442:
[----:B-----5:R-:W-:Y:S01]  /*10b00*/  FMUL R4, R3, R16 ;  /* 0x0000001003047220 */ /* 0x020fe20000400000 */
[----:B------:R-:W-:Y:S01]  /*10b10*/  ISETP.GT.AND P2, PT, R0, 0xa0, P1 ;  /* 0x000000a00000780c */ /* 0x000fe20000f44270 */
[----:B------:R-:W-:Y:S02]  /*10b20*/  BSSY B1, `(.L_x_444) ;  /* 0x0000005000017945 */ /* 0x000fe40003800000 */
[----:B------:R-:W-:-:S05]  /*10b30*/  FFMA R105, R105, R2, R4 ;  /* 0x0000000269697223 */ /* 0x000fca0000000004 */
[----:B------:R0:W-:Y:S05]  /*10b40*/  @P3 STG.E desc[UR36][R8.64+0x284], R105 ;  /* 0x0002846908003986 */ /* 0x0001ea000c101924 */
[----:B------:R-:W-:Y:S05]  /*10b50*/  @!P2 BRA `(.L_x_445) ;  /* 0x000000000004a947 */ /* 0x000fea0003800000 */
[----:B------:R0:W5:Y:S02]  /*10b60*/  LDG.E.LTC128B R3, desc[UR36][R12.64+0x280] ;  /* 0x000280240c037981 */ /* 0x000164000c1e1920 */
.L_x_445:
[----:B------:R-:W-:Y:S05]  /*10b70*/  BSYNC B1 ;  /* 0x0000000000017941 */ /* 0x000fea0003800000 */
.L_x_444:
        /* <DEDUP_REMOVED lines=9> */
.L_x_447:
[----:B------:R-:W-:Y:S05]  /*10c10*/  BSYNC B1 ;  /* 0x0000000000017941 */ /* 0x000fea0003800000 */
.L_x_446:
        /* <DEDUP_REMOVED lines=9> */
.L_x_449:
[----:B------:R-:W-:Y:S05]  /*10cb0*/  BSYNC B1 ;  /* 0x0000000000017941 */ /* 0x000fea0003800000 */
.L_x_448:
[----:B0----5:R-:W-:Y:S01]  /*10cc0*/  FMUL R5, R3, R16 ;  /* 0x0000001003057220 */ /* 0x021fe20000400000 */
[----:B------:R-:W-:Y:S01]  /*10cd0*/  ISETP.GT.AND P3, PT, R0, 0xa9, P0 ;  /* 0x000000a90000780c */ /* 0x000fe20000764270 */
[----:B------:R-:W-:Y:S02]  /*10ce0*/  BSSY B1, `(.L_x_450) ;  /* 0x0000005000017945 */ /* 0x000fe40003800000 */
[----:B------:R-:W-:-:S05]  /*10cf0*/  FFMA R5, R108, R2, R5 ;  /* 0x000000026c057223 */ /* 0x000fca0000000005 */
[----:B------:R0:W-:Y:S05]  /*10d00*/  @P2 STG.E desc[UR36][R8.64+0x2a0], R5 ;  /* 0x0002a00508002986 */ /* 0x0001ea000c101924 */
[----:B------:R-:W-:Y:S05]  /*10d10*/  @!P3 BRA `(.L_x_451) ;  /* 0x000000000004b947 */ /* 0x000fea0003800000 */
[----:B------:R0:W5:Y:S02]  /*10d20*/  LDG.E.LTC128B R3, desc[UR36][R6.64+0x2a4] ;  /* 0x0002a42406037981 */ /* 0x000164000c1e1920 */
.L_x_451:
[----:B------:R-:W-:Y:S05]  /*10d30*/  BSYNC B1 ;  /* 0x0000000000017941 */ /* 0x000fea0003800000 */
.L_x_450:
[----:B-----5:R-:W-:Y:S01]  /*10d40*/  FMUL R4, R3, R16 ;  /* 0x0000001003047220 */ /* 0x020fe20000400000 */
[----:B------:R-:W-:Y:S01]  /*10d50*/  ISETP.GT.AND P2, PT, R0, 0xa8, P1 ;  /* 0x000000a80000780c */ /* 0x000fe20000f44270 */
[----:B------:R-:W-:Y:S02]  /*10d60*/  BSSY B1, `(.L_x_452) ;  /* 0x0000005000017945 */ /* 0x000fe40003800000 */
[----:B------:R-:W-:-:S05]  /*10d70*/  FFMA R109, R109, R2, R4 ;  /* 0x000000026d6d7223 */ /* 0x000fca0000000004 */
[----:B------:R0:W-:Y:S05]  /*10d80*/  @P3 STG.E desc[UR36][R8.64+0x2a4], R109 ;  /* 0x0002a46d08003986 */ /* 0x0001ea000c101924 */
[----:B------:R-:W-:Y:S05]  /*10d90*/  @!P2 BRA `(.L_x_453) ;  /* 0x000000000004a947 */ /* 0x000fea0003800000 */
[----:B------:R0:W5:Y:S02]  /*10da0*/  LDG.E.LTC128B R3, desc[UR36][R12.64+0x2a0] ;  /* 0x0002a0240c037981 */ /* 0x000164000c1e1920 */
.L_x_453:
[----:B------:R-:W-:Y:S05]  /*10db0*/  BSYNC B1 ;  /* 0x0000000000017941 */ /* 0x000fea0003800000 */
.L_x_452:
        /* <DEDUP_REMOVED lines=9> */
.L_x_455:
[----:B------:R-:W-:Y:S05]  /*10e50*/  BSYNC B1 ;  /* 0x0000000000017941 */ /* 0x000fea0003800000 */
.L_x_454:
        /* <DEDUP_REMOVED lines=9> */
.L_x_457:
[----:B------:R-:W-:Y:S05]  /*10ef0*/  BSYNC B1 ;  /* 0x0000000000017941 */ /* 0x000fea0003800000 */
.L_x_456:
[----:B0----5:R-:W-:Y:S01]  /*10f00*/  FMUL R5, R3, R16 ;  /* 0x0000001003057220 */ /* 0x021fe20000400000 */
[----:B------:R-:W-:Y:S01]  /*10f10*/  ISETP.GT.AND P3, PT, R0, 0xb1, P0 ;  /* 0x000000b10000780c */ /* 0x000fe20000764270 */
[----:B------:R-:W-:Y:S02]  /*10f20*/  BSSY B1, `(.L_x_458) ;  /* 0x0000005000017945 */ /* 0x000fe40003800000 */
[----:B------:R-:W-:-:S05]  /*10f30*/  FFMA R5, R112, R2, R5 ;  /* 0x0000000270057223 */ /* 0x000fca0000000005 */
[----:B------:R0:W-:Y:S05]  /*10f40*/  @P2 STG.E desc[UR36][R8.64+0x2c0], R5 ;  /* 0x0002c00508002986 */ /* 0x0001ea000c101924 */
[----:B------:R-:W-:Y:S05]  /*10f50*/  @!P3 BRA `(.L_x_459) ;  /* 0x000000000004b947 */ /* 0x000fea0003800000 */
[----:B------:R0:W5:Y:S02]  /*10f60*/  LDG.E.LTC128B R3, desc[UR36][R6.64+0x2c4] ;  /* 0x0002c42406037981 */ /* 0x000164000c1e1920 */
.L_x_459:
[----:B------:R-:W-:Y:S05]  /*10f70*/  BSYNC B1 ;  /* 0x0000000000017941 */ /* 0x000fea0003800000 */
.L_x_458:
[----:B-----5:R-:W-:Y:S01]  /*10f80*/  FMUL R4, R3, R16 ;  /* 0x0000001003047220 */ /* 0x020fe20000400000 */
[----:B------:R-:W-:Y:S01]  /*10f90*/  ISETP.GT.AND P2, PT, R0, 0xb0, P1 ;  /* 0x000000b00000780c */ /* 0x000fe20000f44270 */
[----:B------:R-:W-:Y:S02]  /*10fa0*/  BSSY B1, `(.L_x_460) ;  /* 0x0000005000017945 */ /* 0x000fe40003800000 */
[----:B------:R-:W-:-:S05]  /*10fb0*/  FFMA R113, R113, R2, R4 ;  /* 0x0000000271717223 */ /* 0x000fca0000000004 */
[----:B------:R0:W-:Y:S05]  /*10fc0*/  @P3 STG.E desc[UR36][R8.64+0x2c4], R113 ;  /* 0x0002c47108003986 */ /* 0x0001ea000c101924 */
[----:B------:R-:W-:Y:S05]  /*10fd0*/  @!P2 BRA `(.L_x_461) ;  /* 0x000000000004a947 */ /* 0x000fea0003800000 */
[----:B------:R0:W5:Y:S02]  /*10fe0*/  LDG.E.LTC128B R3, desc[UR36][R12.64+0x2c0] ;  /* 0x0002c0240c037981 */ /* 0x000164000c1e1920 */
.L_x_461:
[----:B------:R-:W-:Y:S05]  /*10ff0*/  BSYNC B1 ;  /* 0x0000000000017941 */ /* 0x000fea0003800000 */
.L_x_460:
        /* <DEDUP_REMOVED lines=9> */
.L_x_463:
[----:B------:R-:W-:Y:S05]  /*11090*/  BSYNC B1 ;  /* 0x0000000000017941 */ /* 0x000fea0003800000 */
.L_x_462:
        /* <DEDUP_REMOVED lines=9> */
.L_x_465:
[----:B------:R-:W-:Y:S05]  /*11130*/  BSYNC B1 ;  /* 0x0000000000017941 */ /* 0x000fea0003800000 */
.L_x_464:
[----:B0----5:R-:W-:Y:S01]  /*11140*/  FMUL R5, R3, R16 ;  /* 0x0000001003057220 */ /* 0x021fe20000400000 */
[----:B------:R-:W-:Y:S01]  /*11150*/  ISETP.GT.AND P3, PT, R0, 0xb9, P0 ;  /* 0x000000b90000780c */ /* 0x000fe20000764270 */
[----:B------:R-:W-:Y:S02]  /*11160*/  BSSY B1, `(.L_x_466) ;  /* 0x0000005000017945 */ /* 0x000fe40003800000 */
[----:B------:R-:W-:-:S05]  /*11170*/  FFMA R5, R116, R2, R5 ;  /* 0x0000000274057223 */ /* 0x000fca0000000005 */
[----:B------:R0:W-:Y:S05]  /*11180*/  @P2 STG.E desc[UR36][R8.64+0x2e0], R5 ;  /* 0x0002e00508002986 */ /* 0x0001ea000c101924 */
[----:B------:R-:W-:Y:S05]  /*11190*/  @!P3 BRA `(.L_x_467) ;  /* 0x000000000004b947 */ /* 0x000fea0003800000 */
[----:B------:R0:W5:Y:S02]  /*111a0*/  LDG.E.LTC128B R3, desc[UR36][R6.64+0x2e4] ;  /* 0x0002e42406037981 */ /* 0x000164000c1e1920 */
.L_x_467:
[----:B------:R-:W-:Y:S05]  /*111b0*/  BSYNC B1 ;  /* 0x0000000000017941 */ /* 0x000fea0003800000 */
.L_x_466:
[----:B-----5:R-:W-:Y:S01]  /*111c0*/  FMUL R4, R3, R16 ;  /* 0x0000001003047220 */ /* 0x020fe20000400000 */
[----:B------:R-:W-:Y:S01]  /*111d0*/  ISETP.GT.AND P2, PT, R0, 0xb8, P1 ;  /* 0x000000b80000780c */ /* 0x000fe20000f44270 */
[----:B------:R-:W-:Y:S02]  /*111e0*/  BSSY B1, `(.L_x_468) ;  /* 0x0000005000017945 */ /* 0x000fe40003800000 */
[----:B------:R-:W-:-:S05]  /*111f0*/  FFMA R117, R117, R2, R4 ;  /* 0x0000000275757223 */ /* 0x000fca0000000004 */
[----:B------:R0:W-:Y:S05]  /*11200*/  @P3 STG.E desc[UR36][R8.64+0x2e4], R117 ;  /* 0x0002e47508003986 */ /* 0x0001ea000c101924 */
[----:B------:R-:W-:Y:S05]  /*11210*/  @!P2 BRA `(.L_x_469) ;  /* 0x000000000004a947 */ /* 0x000fea0003800000 */
[----:B------:R0:W5:Y:S02]  /*11220*/  LDG.E.LTC128B R3, desc[UR36][R12.64+0x2e0] ;  /* 0x0002e0240c037981 */ /* 0x000164000c1e1920 */
.L_x_469:
[----:B------:R-:W-:Y:S05]  /*11230*/  BSYNC B1 ;  /* 0x0000000000017941 */ /* 0x000fea0003800000 */
.L_x_468:
        /* <DEDUP_REMOVED lines=9> */
.L_x_471:
[----:B------:R-:W-:Y:S05]  /*112d0*/  BSYNC B1 ;  /* 0x0000000000017941 */ /* 0x000fea0003800000 */
.L_x_470:
        /* <DEDUP_REMOVED lines=9> */
.L_x_473:
[----:B------:R-:W-:Y:S05]  /*11370*/  BSYNC B1 ;  /* 0x0000000000017941 */ /* 0x000fea0003800000 */
.L_x_472:
[----:B0----5:R-:W-:Y:S01]  /*11380*/  FMUL R5, R3, R16 ;  /* 0x0000001003057220 */ /* 0x021fe20000400000 */
[----:B------:R-:W-:Y:S01]  /*11390*/  ISETP.GT.AND P3, PT, R0, 0xc1, P0 ;  /* 0x000000c10000780c */ /* 0x000fe20000764270 */
[----:B------:R-:W-:Y:S02]  /*113a0*/  BSSY B1, `(.L_x_474) ;  /* 0x0000005000017945 */ /* 0x000fe40003800000 */
[----:B------:R-:W-:-:S05]  /*113b0*/  FFMA R5, R120, R2, R5 ;  /* 0x0000000278057223 */ /* 0x000fca0000000005 */
[----:B------:R0:W-:Y:S05]  /*113c0*/  @P2 STG.E desc[UR36][R8.64+0x300], R5 ;  /* 0x0003000508002986 */ /* 0x0001ea000c101924 */
[----:B------:R-:W-:Y:S05]  /*113d0*/  @!P3 BRA `(.L_x_475) ;  /* 0x000000000004b947 */ /* 0x000fea0003800000 */
[----:B------:R0:W5:Y:S02]  /*113e0*/  LDG.E.LTC128B R3, desc[UR36][R6.64+0x304] ;  /* 0x0003042406037981 */ /* 0x000164000c1e1920 */
.L_x_475:
[----:B------:R-:W-:Y:S05]  /*113f0*/  BSYNC B1 ;  /* 0x0000000000017941 */ /* 0x000fea0003800000 */
.L_x_474:
[----:B-----5:R-:W-:Y:S01]  /*11400*/  FMUL R4, R3, R16 ;  /* 0x0000001003047220 */ /* 0x020fe20000400000 */
[----:B------:R-:W-:Y:S01]  /*11410*/  ISETP.GT.AND P2, PT, R0, 0xc0, P1 ;  /* 0x000000c00000780c */ /* 0x000fe20000f44270 */
[----:B------:R-:W-:Y:S02]  /*11420*/  BSSY B1, `(.L_x_476) ;  /* 0x0000005000017945 */ /* 0x000fe40003800000 */
[----:B------:R-:W-:-:S05]  /*11430*/  FFMA R121, R121, R2, R4 ;  /* 0x0000000279797223 */ /* 0x000fca0000000004 */
[----:B------:R0:W-:Y:S05]  /*11440*/  @P3 STG.E desc[UR36][R8.64+0x304], R121 ;  /* 0x0003047908003986 */ /* 0x0001ea000c101924 */
[----:B------:R-:W-:Y:S05]  /*11450*/  @!P2 BRA `(.L_x_477) ;  /* 0x000000000004a947 */ /* 0x000fea0003800000 */
[----:B------:R0:W5:Y:S02]  /*11460*/  LDG.E.LTC128B R3, desc[UR36][R12.64+0x300] ;  /* 0x000300240c037981 */ /* 0x000164000c1e1920 */
.L_x_477:
[----:B------:R-:W-:Y:S05]  /*11470*/  BSYNC B1 ;  /* 0x0000000000017941 */ /* 0x000fea0003800000 */
.L_x_476:
        /* <DEDUP_REMOVED lines=9> */
.L_x_479:
[----:B------:R-:W-:Y:S05]  /*11510*/  BSYNC B1 ;  /* 0x0000000000017941 */ /* 0x000fea0003800000 */
.L_x_478:
        /* <DEDUP_REMOVED lines=9> */
.L_x_481:
[----:B------:R-:W-:Y:S05]  /*115b0*/  BSYNC B1 ;  /* 0x0000000000017941 */ /* 0x000fea0003800000 */
.L_x_480:
[----:B0----5:R-:W-:Y:S01]  /*115c0*/  FMUL R5, R3, R16 ;  /* 0x0000001003057220 */ /* 0x021fe20000400000 */
[----:B------:R-:W-:Y:S01]  /*115d0*/  ISETP.GT.AND P3, PT, R0, 0xc9, P0 ;  /* 0x000000c90000780c */ /* 0x000fe20000764270 */
[----:B------:R-:W-:Y:S02]  /*115e0*/  BSSY B1, `(.L_x_482) ;  /* 0x0000005000017945 */ /* 0x000fe40003800000 */
[----:B------:R-:W-:-:S05]  /*115f0*/  FFMA R5, R124, R2, R5 ;  /* 0x000000027c057223 */ /* 0x000fca0000000005 */
[----:B------:R0:W-:Y:S05]  /*11600*/  @P2 STG.E desc[UR36][R8.64+0x320], R5 ;  /* 0x0003200508002986 */ /* 0x0001ea000c101924 */
[----:B------:R-:W-:Y:S05]  /*11610*/  @!P3 BRA `(.L_x_483) ;  /* 0x000000000004b947 */ /* 0x000fea0003800000 */
[----:B------:R0:W5:Y:S02]  /*11620*/  LDG.E.LTC128B R3, desc[UR36][R6.64+0x324] ;  /* 0x0003242406037981 */ /* 0x000164000c1e1920 */
.L_x_483:
[----:B------:R-:W-:Y:S05]  /*11630*/  BSYNC B1 ;  /* 0x0000000000017941 */ /* 0x000fea0003800000 */
.L_x_482:
[----:B-----5:R-:W-:Y:S01]  /*11640*/  FMUL R4, R3, R16 ;  /* 0x0000001003047220 */ /* 0x020fe20000400000 */
[----:B------:R-:W-:Y:S01]  /*11650*/  ISETP.GT.AND P2, PT, R0, 0xc8, P1 ;  /* 0x000000c80000780c */ /* 0x000fe20000f44270 */
[----:B------:R-:W-:Y:S02]  /*11660*/  BSSY B1, `(.L_x_484) ;  /* 0x0000005000017945 */ /* 0x000fe40003800000 */
[----:B------:R-:W-:-:S05]  /*11670*/  FFMA R125, R125, R2, R4 ;  /* 0x000000027d7d7223 */ /* 0x000fca0000000004 */
[----:B------:R0:W-:Y:S05]  /*11680*/  @P3 STG.E desc[UR36][R8.64+0x324], R125 ;  /* 0x0003247d08003986 */ /* 0x0001ea000c101924 */
[----:B------:R-:W-:Y:S05]  /*11690*/  @!P2 BRA `(.L_x_485) ;  /* 0x000000000004a947 */ /* 0x000fea0003800000 */
[----:B------:R0:W5:Y:S02]  /*116a0*/  LDG.E.LTC128B R3, desc[UR36][R12.64+0x320] ;  /* 0x000320240c037981 */ /* 0x000164000c1e1920 */
.L_x_485:
[----:B------:R-:W-:Y:S05]  /*116b0*/  BSYNC B1 ;  /* 0x0000000000017941 */ /* 0x000fea0003800000 */
.L_x_484:
        /* <DEDUP_REMOVED lines=9> */
.L_x_487:
[----:B------:R-:W-:Y:S05]  /*11750*/  BSYNC B1 ;  /* 0x0000000000017941 */ /* 0x000fea0003800000 */
.L_x_486:
        /* <DEDUP_REMOVED lines=9> */
.L_x_489:
[----:B------:R-:W-:Y:S05]  /*117f0*/  BSYNC B1 ;  /* 0x0000000000017941 */ /* 0x000fea0003800000 */
.L_x_488:
[----:B0----5:R-:W-:Y:S01]  /*11800*/  FMUL R5, R3, R16 ;  /* 0x0000001003057220 */ /* 0x021fe20000400000 */
[----:B------:R-:W-:Y:S01]  /*11810*/  ISETP.GT.AND P3, PT, R0, 0xd1, P0 ;  /* 0x000000d10000780c */ /* 0x000fe20000764270 */
[----:B------:R-:W-:Y:S02]  /*11820*/  BSSY B1, `(.L_x_490) ;  /* 0x0000005000017945 */ /* 0x000fe40003800000 */
[----:B------:R-:W-:-:S05]  /*11830*/  FFMA R5, R128, R2, R5 ;  /* 0x0000000280057223 */ /* 0x000fca0000000005 */
[----:B------:R0:W-:Y:S05]  /*11840*/  @P2 STG.E desc[UR36][R8.64+0x340], R5 ;  /* 0x0003400508002986 */ /* 0x0001ea000c101924 */
[----:B------:R-:W-:Y:S05]  /*11850*/  @!P3 BRA `(.L_x_491) ;  /* 0x000000000004b947 */ /* 0x000fea0003800000 */
[----:B------:R0:W5:Y:S02]  /*11860*/  LDG.E.LTC128B R3, desc[UR36][R6.64+0x344] ;  /* 0x0003442406037981 */ /* 0x000164000c1e1920 */
.L_x_491:
[----:B------:R-:W-:Y:S05]  /*11870*/  BSYNC B1 ;  /* 0x0000000000017941 */ /* 0x000fea0003800000 */
.L_x_490:
[----:B-----5:R-:W-:Y:S01]  /*11880*/  FMUL R4, R3, R16 ;  /* 0x0000001003047220 */ /* 0x020fe20000400000 */
[----:B------:R-:W-:Y:S01]  /*11890*/  ISETP.GT.AND P2, PT, R0, 0xd0, P1 ;  /* 0x000000d00000780c */ /* 0x000fe20000f44270 */
[----:B------:R-:W-:Y:S02]  /*118a0*/  BSSY B1, `(.L_x_492) ;  /* 0x0000005000017945 */ /* 0x000fe40003800000 */
[----:B------:R-:W-:-:S05]  /*118b0*/  FFMA R129, R129, R2, R4 ;  /* 0x0000000281817223 */ /* 0x000fca0000000004 */
[----:B------:R0:W-:Y:S05]  /*118c0*/  @P3 STG.E desc[UR36][R8.64+0x344], R129 ;  /* 0x0003448108003986 */ /* 0x0001ea000c101924 */
[----:B------:R-:W-:Y:S05]  /*118d0*/  @!P2 BRA `(.L_x_493) ;  /* 0x000000000004a947 */ /* 0x000fea0003800000 */
[----:B------:R0:W5:Y:S02]  /*118e0*/  LDG.E.LTC128B R3, desc[UR36][R12.64+0x340] ;  /* 0x000340240c037981 */ /* 0x000164000c1e1920 */
.L_x_493:
[----:B------:R-:W-:Y:S05]  /*118f0*/  BSYNC B1 ;  /* 0x0000000000017941 */ /* 0x000fea0003800000 */
.L_x_492:
        /* <DEDUP_REMOVED lines=9> */
.L_x_495:
[----:B------:R-:W-:Y:S05]  /*11990*/  BSYNC B1 ;  /* 0x0000000000017941 */ /* 0x000fea0003800000 */
.L_x_494:
        /* <DEDUP_REMOVED lines=9> */
.L_x_497:
[----:B------:R-:W-:Y:S05]  /*11a30*/  BSYNC B1 ;  /* 0x0000000000017941 */ /* 0x000fea0003800000 */
.L_x_496:
[----:B0----5:R-:W-:Y:S01]  /*11a40*/  FMUL R5, R3, R16 ;  /* 0x0000001003057220 */ /* 0x021fe20000400000 */
[----:B------:R-:W-:Y:S01]  /*11a50*/  ISETP.GT.AND P3, PT, R0, 0xd9, P0 ;  /* 0x000000d90000780c */ /* 0x000fe20000764270 */
[----:B------:R-:W-:Y:S02]  /*11a60*/  BSSY B1, `(.L_x_498) ;  /* 0x0000005000017945 */ /* 0x000fe40003800000 */
[----:B------:R-:W-:-:S05]  /*11a70*/  FFMA R5, R132, R2, R5 ;  /* 0x0000000284057223 */ /* 0x000fca0000000005 */
[----:B------:R0:W-:Y:S05]  /*11a80*/  @P2 STG.E desc[UR36][R8.64+0x360], R5 ;  /* 0x0003600508002986 */ /* 0x0001ea000c101924 */
[----:B------:R-:W-:Y:S05]  /*11a90*/  @!P3 BRA `(.L_x_499) ;  /* 0x000000000004b947 */ /* 0x000fea0003800000 */
[----:B------:R0:W5:Y:S02]  /*11aa0*/  LDG.E.LTC128B R3, desc[UR36][R6.64+0x364] ;  /* 0x0003642406037981 */ /* 0x000164000c1e1920 */
.L_x_499:
[----:B------:R-:W-:Y:S05]  /*11ab0*/  BSYNC B1 ;  /* 0x0000000000017941 */ /* 0x000fea0003800000 */
.L_x_498:
[----:B-----5:R-:W-:Y:S01]  /*11ac0*/  FMUL R4, R3, R16 ;  /* 0x0000001003047220 */ /* 0x020fe20000400000 */
[----:B------:R-:W-:Y:S01]  /*11ad0*/  ISETP.GT.AND P2, PT, R0, 0xd8, P1 ;  /* 0x000000d80000780c */ /* 0x000fe20000f44270 */
[----:B------:R-:W-:Y:S02]  /*11ae0*/  BSSY B1, `(.L_x_500) ;  /* 0x0000005000017945 */ /* 0x000fe40003800000 */
[----:B------:R-:W-:-:S05]  /*11af0*/  FFMA R133, R133, R2, R4 ;  /* 0x0000000285857223 */ /* 0x000fca0000000004 */
[----:B------:R0:W-:Y:S05]  /*11b00*/  @P3 STG.E desc[UR36][R8.64+0x364], R133 ;  /* 0x0003648508003986 */ /* 0x0001ea000c101924 */
[----:B------:R-:W-:Y:S05]  /*11b10*/  @!P2 BRA `(.L_x_501) ;  /* 0x000000000004a947 */ /* 0x000fea0003800000 */
[----:B------:R0:W5:Y:S02]  /*11b20*/  LDG.E.LTC128B R3, desc[UR36][R12.64+0x360] ;  /* 0x000360240c037981 */ /* 0x000164000c1e1920 */
.L_x_501:
[----:B------:R-:W-:Y:S05]  /*11b30*/  BSYNC B1 ;  /* 0x0000000000017941 */ /* 0x000fea0003800000 */
.L_x_500:
        /* <DEDUP_REMOVED lines=9> */
.L_x_503:
[----:B------:R-:W-:Y:S05]  /*11bd0*/  BSYNC B1 ;  /* 0x0000000000017941 */ /* 0x000fea0003800000 */
.L_x_502:
        /* <DEDUP_REMOVED lines=9> */
.L_x_505:
[----:B------:R-:W-:Y:S05]  /*11c70*/  BSYNC B1 ;  /* 0x0000000000017941 */ /* 0x000fea0003800000 */
.L_x_504:
[----:B0----5:R-:W-:Y:S01]  /*11c80*/  FMUL R5, R3, R16 ;  /* 0x0000001003057220 */ /* 0x021fe20000400000 */
[----:B------:R-:W-:Y:S01]  /*11c90*/  ISETP.GT.AND P3, PT, R0, 0xe1, P0 ;  /* 0x000000e10000780c */ /* 0x000fe20000764270 */
[----:B------:R-:W-:Y:S02]  /*11ca0*/  BSSY B1, `(.L_x_506) ;  /* 0x0000005000017945 */ /* 0x000fe40003800000 */
[----:B------:R-:W-:-:S05]  /*11cb0*/  FFMA R5, R136, R2, R5 ;  /* 0x0000000288057223 */ /* 0x000fca0000000005 */
[----:B------:R0:W-:Y:S05]  /*11cc0*/  @P2 STG.E desc[UR36][R8.64+0x380], R5 ;  /* 0x0003800508002986 */ /* 0x0001ea000c101924 */
[----:B------:R-:W-:Y:S05]  /*11cd0*/  @!P3 BRA `(.L_x_507) ;  /* 0x000000000004b947 */ /* 0x000fea0003800000 */
[----:B------:R0:W5:Y:S02]  /*11ce0*/  LDG.E.LTC128B R3, desc[UR36][R6.64+0x384] ;  /* 0x0003842406037981 */ /* 0x000164000c1e1920 */
.L_x_507:
[----:B------:R-:W-:Y:S05]  /*11cf0*/  BSYNC B1 ;  /* 0x0000000000017941 */ /* 0x000fea0003800000 */
.L_x_506:
[----:B-----5:R-:W-:Y:S01]  /*11d00*/  FMUL R4, R3, R16 ;  /* 0x0000001003047220 */ /* 0x020fe20000400000 */
[----:B------:R-:W-:Y:S01]  /*11d10*/  ISETP.GT.AND P2, PT, R0, 0xe0, P1 ;  /* 0x000000e00000780c */ /* 0x000fe20000f44270 */
[----:B------:R-:W-:Y:S02]  /*11d20*/  BSSY B1, `(.L_x_508) ;  /* 0x0000005000017945 */ /* 0x000fe40003800000 */
[----:B------:R-:W-:-:S05]  /*11d30*/  FFMA R137, R137, R2, R4 ;  /* 0x0000000289897223 */ /* 0x000fca0000000004 */
[----:B------:R0:W-:Y:S05]  /*11d40*/  @P3 STG.E desc[UR36][R8.64+0x384], R137 ;  /* 0x0003848908003986 */ /* 0x0001ea000c101924 */
[----:B------:R-:W-:Y:S05]  /*11d50*/  @!P2 BRA `(.L_x_509) ;  /* 0x000000000004a947 */ /* 0x000fea0003800000 */
[----:B------:R0:W5:Y:S02]  /*11d60*/  LDG.E.LTC128B R3, desc[UR36][R12.64+0x380] ;  /* 0x000380240c037981 */ /* 0x000164000c1e1920 */
.L_x_509:
[----:B------:R-:W-:Y:S05]  /*11d70*/  BSYNC B1 ;  /* 0x0000000000017941 */ /* 0x000fea0003800000 */
.L_x_508:
        /* <DEDUP_REMOVED lines=9> */
.L_x_511:
[----:B------:R-:W-:Y:S05]  /*11e10*/  BSYNC B1 ;  /* 0x0000000000017941 */ /* 0x000fea0003800000 */
.L_x_510:
        /* <DEDUP_REMOVED lines=9> */
.L_x_513:
[----:B------:R-:W-:Y:S05]  /*11eb0*/  BSYNC B1 ;  /* 0x0000000000017941 */ /* 0x000fea0003800000 */
.L_x_512:
[----:B0----5:R-:W-:Y:S01]  /*11ec0*/  FMUL R5, R3, R16 ;  /* 0x0000001003057220 */ /* 0x021fe20000400000 */
[----:B------:R-:W-:Y:S01]  /*11ed0*/  ISETP.GT.AND P3, PT, R0, 0xe9, P0 ;  /* 0x000000e90000780c */ /* 0x000fe20000764270 */
[----:B------:R-:W-:Y:S02]  /*11ee0*/  BSSY B1, `(.L_x_514) ;  /* 0x0000005000017945 */ /* 0x000fe40003800000 */
[----:B------:R-:W-:-:S05]  /*11ef0*/  FFMA R5, R140, R2, R5 ;  /* 0x000000028c057223 */ /* 0x000fca0000000005 */
[----:B------:R0:W-:Y:S05]  /*11f00*/  @P2 STG.E desc[UR36][R8.64+0x3a0], R5 ;  /* 0x0003a00508002986 */ /* 0x0001ea000c101924 */
[----:B------:R-:W-:Y:S05]  /*11f10*/  @!P3 BRA `(.L_x_515) ;  /* 0x000000000004b947 */ /* 0x000fea0003800000 */
[----:B------:R0:W5:Y:S02]  /*11f20*/  LDG.E.LTC128B R3, desc[UR36][R6.64+0x3a4] ;  /* 0x0003a42406037981 */ /* 0x000164000c1e1920 */
.L_x_515:
[----:B------:R-:W-:Y:S05]  /*11f30*/  BSYNC B1 ;  /* 0x0000000000017941 */ /* 0x000fea0003800000 */
.L_x_514:
[----:B-----5:R-:W-:Y:S01]  /*11f40*/  FMUL R4, R3, R16 ;  /* 0x0000001003047220 */ /* 0x020fe20000400000 */
[----:B------:R-:W-:Y:S01]  /*11f50*/  ISETP.GT.AND P2, PT, R0, 0xe8, P1 ;  /* 0x000000e80000780c */ /* 0x000fe20000f44270 */
[----:B------:R-:W-:Y:S02]  /*11f60*/  BSSY B1, `(.L_x_516) ;  /* 0x0000005000017945 */ /* 0x000fe40003800000 */
[----:B------:R-:W-:-:S05]  /*11f70*/  FFMA R141, R141, R2, R4 ;  /* 0x000000028d8d7223 */ /* 0x000fca0000000004 */
[----:B------:R0:W-:Y:S05]  /*11f80*/  @P3 STG.E desc[UR36][R8.64+0x3a4], R141 ;  /* 0x0003a48d08003986 */ /* 0x0001ea000c101924 */
[----:B------:R-:W-:Y:S05]  /*11f90*/  @!P2 BRA `(.L_x_517) ;  /* 0x000000000004a947 */ /* 0x000fea0003800000 */
[----:B------:R0:W5:Y:S02]  /*11fa0*/  LDG.E.LTC128B R3, desc[UR36][R12.64+0x3a0] ;  /* 0x0003a0240c037981 */ /* 0x000164000c1e1920 */
.L_x_517:
[----:B------:R-:W-:Y:S05]  /*11fb0*/  BSYNC B1 ;  /* 0x0000000000017941 */ /* 0x000fea0003800000 */
.L_x_516:
        /* <DEDUP_REMOVED lines=9> */
.L_x_519:
[----:B------:R-:W-:Y:S05]  /*12050*/  BSYNC B1 ;  /* 0x0000000000017941 */ /* 0x000fea0003800000 */
.L_x_518:
        /* <DEDUP_REMOVED lines=9> */
.L_x_521:
[----:B------:R-:W-:Y:S05]  /*120f0*/  BSYNC B1 ;  /* 0x0000000000017941 */ /* 0x000fea0003800000 */
.L_x_520:
[----:B0----5:R-:W-:Y:S01]  /*12100*/  FMUL R5, R3, R16 ;  /* 0x0000001003057220 */ /* 0x021fe20000400000 */
[----:B------:R-:W-:Y:S01]  /*12110*/  ISETP.GT.AND P3, PT, R0, 0xf1, P0 ;  /* 0x000000f10000780c */ /* 0x000fe20000764270 */
[----:B------:R-:W-:Y:S02]  /*12120*/  BSSY B1, `(.L_x_522) ;  /* 0x0000005000017945 */ /* 0x000fe40003800000 */
[----:B------:R-:W-:-:S05]  /*12130*/  FFMA R5, R144, R2, R5 ;  /* 0x0000000290057223 */ /* 0x000fca0000000005 */
[----:B------:R0:W-:Y:S05]  /*12140*/  @P2 STG.E desc[UR36][R8.64+0x3c0], R5 ;  /* 0x0003c00508002986 */ /* 0x0001ea000c101924 */
[----:B------:R-:W-:Y:S05]  /*12150*/  @!P3 BRA `(.L_x_523) ;  /* 0x000000000004b947 */ /* 0x000fea0003800000 */
[----:B------:R0:W5:Y:S02]  /*12160*/  LDG.E.LTC128B R3, desc[UR36][R6.64+0x3c4] ;  /* 0x0003c42406037981 */ /* 0x000164000c1e1920 */
.L_x_523:
[----:B------:R-:W-:Y:S05]  /*12170*/  BSYNC B1 ;  /* 0x0000000000017941 */ /* 0x000fea0003800000 */
.L_x_522:
[----:B-----5:R-:W-:Y:S01]  /*12180*/  FMUL R4, R3, R16 ;  /* 0x0000001003047220 */ /* 0x020fe20000400000 */
[----:B------:R-:W-:Y:S01]  /*12190*/  ISETP.GT.AND P2, PT, R0, 0xf0, P1 ;  /* 0x000000f00000780c */ /* 0x000fe20000f44270 */
[----:B------:R-:W-:Y:S02]  /*121a0*/  BSSY B1, `(.L_x_524) ;  /* 0x0000005000017945 */ /* 0x000fe40003800000 */
[----:B------:R-:W-:-:S05]  /*121b0*/  FFMA R145, R145, R2, R4 ;  /* 0x0000000291917223 */ /* 0x000fca0000000004 */
[----:B------:R0:W-:Y:S05]  /*121c0*/  @P3 STG.E desc[UR36][R8.64+0x3c4], R145 ;  /* 0x0003c49108003986 */ /* 0x0001ea000c101924 */
[----:B------:R-:W-:Y:S05]  /*121d0*/  @!P2 BRA `(.L_x_525) ;  /* 0x000000000004a947 */ /* 0x000fea0003800000 */
[----:B------:R0:W5:Y:S02]  /*121e0*/  LDG.E.LTC128B R3, desc[UR36][R12.64+0x3c0] ;  /* 0x0003c0240c037981 */ /* 0x000164000c1e1920 */
.L_x_525:
[----:B------:R-:W-:Y:S05]  /*121f0*/  BSYNC B1 ;  /* 0x0000000000017941 */ /* 0x000fea0003800000 */
.L_x_524:
        /* <DEDUP_REMOVED lines=9> */
.L_x_527:
[----:B------:R-:W-:Y:S05]  /*12290*/  BSYNC B1 ;  /* 0x0000000000017941 */ /* 0x000fea0003800000 */
.L_x_526:
        /* <DEDUP_REMOVED lines=9> */
.L_x_529:
[----:B------:R-:W-:Y:S05]  /*12330*/  BSYNC B1 ;  /* 0x0000000000017941 */ /* 0x000fea0003800000 */
.L_x_528:
[----:B0----5:R-:W-:Y:S01]  /*12340*/  FMUL R5, R3, R16 ;  /* 0x0000001003057220 */ /* 0x021fe20000400000 */
[----:B------:R-:W-:Y:S01]  /*12350*/  ISETP.GT.AND P0, PT, R0, 0xf9, P0 ;  /* 0x000000f90000780c */ /* 0x000fe20000704270 */
[----:B------:R-:W-:Y:S02]  /*12360*/  BSSY B1, `(.L_x_530) ;  /* 0x0000005000017945 */ /* 0x000fe40003800000 */
[----:B------:R-:W-:-:S05]  /*12370*/  FFMA R5, R148, R2, R5 ;  /* 0x0000000294057223 */ /* 0x000fca0000000005 */
[----:B------:R0:W-:Y:S05]  /*12380*/  @P2 STG.E desc[UR36][R8.64+0x3e0], R5 ;  /* 0x0003e00508002986 */ /* 0x0001ea000c101924 */
[----:B------:R-:W-:Y:S05]  /*12390*/  @!P0 BRA `(.L_x_531) ;  /* 0x0000000000048947 */ /* 0x000fea0003800000 */
[----:B------:R0:W5:Y:S02]  /*123a0*/  LDG.E.LTC128B R3, desc[UR36][R6.64+0x3e4] ;  /* 0x0003e42406037981 */ /* 0x000164000c1e1920 */
.L_x_531:
[----:B------:R-:W-:Y:S05]  /*123b0*/  BSYNC B1 ;  /* 0x0000000000017941 */ /* 0x000fea0003800000 */
.L_x_530:
[----:B-----5:R-:W-:Y:S01]  /*123c0*/  FMUL R4, R3, R16 ;  /* 0x0000001003047220 */ /* 0x020fe20000400000 */
[----:B------:R-:W-:Y:S01]  /*123d0*/  ISETP.GT.AND P2, PT, R0, 0xf8, P1 ;  /* 0x000000f80000780c */ /* 0x000fe20000f44270 */
[----:B------:R-:W-:Y:S02]  /*123e0*/  BSSY B1, `(.L_x_532) ;  /* 0x0000005000017945 */ /* 0x000fe40003800000 */
[----:B------:R-:W-:-:S05]  /*123f0*/  FFMA R149, R149, R2, R4 ;  /* 0x0000000295957223 */ /* 0x000fca0000000004 */
[----:B------:R0:W-:Y:S05]  /*12400*/  @P0 STG.E desc[UR36][R8.64+0x3e4], R149 ;  /* 0x0003e49508000986 */ /* 0x0001ea000c101924 */
[----:B------:R-:W-:Y:S05]  /*12410*/  @!P2 BRA `(.L_x_533) ;  /* 0x000000000004a947 */ /* 0x000fea0003800000 */
[----:B------:R0:W5:Y:S02]  /*12420*/  LDG.E.LTC128B R3, desc[UR36][R12.64+0x3e0] ;  /* 0x0003e0240c037981 */ /* 0x000164000c1e1920 */
.L_x_533:
[----:B------:R-:W-:Y:S05]  /*12430*/  BSYNC B1 ;  /* 0x0000000000017941 */ /* 0x000fea0003800000 */
.L_x_532:
[----:B0----5:R-:W-:Y:S01]  /*12440*/  FMUL R5, R3, R16 ;  /* 0x0000001003057220 */ /* 0x021fe20000400000 */
[----:B------:R-:W-:Y:S01]  /*12450*/  @P2 MOV R4, R158 ;  /* 0x0000009e00042202 */ /* 0x000fe20000000f00 */
[----:B------:R-:W-:Y:S01]  /*12460*/  BSSY B1, `(.L_x_534) ;  /* 0x0000007000017945 */ /* 0x000fe20003800000 */
[----:B------:R-:W-:Y:S01]  /*12470*/  ISETP.GT.AND P1, PT, R0, 0xf9, P1 ;  /* 0x000000f90000780c */ /* 0x000fe20000f24270 */
[----:B-1----:R-:W-:Y:S01]  /*12480*/  FFMA R7, R150, R2, R5 ;  /* 0x0000000296077223 */ /* 0x002fe20000000005 */
[----:B------:R-:W-:-:S05]  /*12490*/  @P2 MOV R5, R159 ;  /* 0x0000009f00052202 */ /* 0x000fca0000000f00 */
[----:B------:R0:W-:Y:S06]  /*124a0*/  @P2 STG.E desc[UR36][R4.64+0x3e0], R7 ;  /* 0x0003e00704002986 */ /* 0x0001ec000c101924 */
[----:B------:R-:W-:Y:S05]  /*124b0*/  @!P1 BRA `(.L_x_535) ;  /* 0x0000000000049947 */ /* 0x000fea0003800000 */
[----:B------:R1:W5:Y:S02]  /*124c0*/  LDG.E.LTC128B R3, desc[UR36][R12.64+0x3e4] ;  /* 0x0003e4240c037981 */ /* 0x000364000c1e1920 */
.L_x_535:
[----:B------:R-:W-:Y:S05]  /*124d0*/  BSYNC B1 ;  /* 0x0000000000017941 */ /* 0x000fea0003800000 */
.L_x_534:
[----:B-----5:R-:W-:-:S04]  /*124e0*/  FMUL R0, R3, R16 ;  /* 0x0000001003007220 */ /* 0x020fc80000400000 */
[----:B------:R-:W-:Y:S01]  /*124f0*/  FFMA R151, R151, R2, R0 ;  /* 0x0000000297977223 */ /* 0x000fe20000000000 */
[----:B------:R-:W-:Y:S06]  /*12500*/  @!P1 BRA `(.L_x_536) ;  /* 0x00000040003c9947 */ /* 0x000fec0003800000 */
[----:B------:R0:W-:Y:S01]  /*12510*/  STG.E desc[UR36][R158.64+0x3e4], R151 ;  /* 0x0003e4979e007986 */ /* 0x0001e2000c101924 */
[----:B------:R-:W-:Y:S05]  /*12520*/  BRA `(.L_x_536) ;  /* 0x0000004000347947 */ /* 0x000fea0003800000 */
.L_x_29:
[----:B------:R-:W2:Y:S01]  /*12530*/  LDL.LU R3, [R1] ;  /* 0x0000000001037983 */ /* 0x000ea20000300800 */
[----:B------:R-:W-:-:S03]  /*12540*/  ULDC.64 UR4, c[0x0][0x5c0] ;  /* 0x0001700000047ab9 */ /* 0x000fc60000000a00 */
[----:B------:R-:W3:Y:S04]  /*12550*/  LDL.LU R8, [R1+0x5c] ;  /* 0x00005c0001087983 */ /* 0x000ee80000300800 */
[----:B------:R-:W4:Y:S04]  /*12560*/  LDL.LU R9, [R1+0x60] ;  /* 0x0000600001097983 */ /* 0x000f280000300800 */
[----:B------:R-:W5:Y:S04]  /*12570*/  LDL.LU R235, [R1+0x88] ;  /* 0x0000880001eb7983 */ /* 0x000f680000300800 */
        /* <DEDUP_REMOVED lines=92> */
[----:B------:R-:W5:Y:S01]  /*12b40*/  LDL.LU R12, [R1+0x1fc] ;  /* 0x0001fc00010c7983 */ /* 0x000f620000300800 */
[----:B------:R-:W-:-:S03]  /*12b50*/  LEA R4, P0, R6, UR4, 0x2 ;  /* 0x0000000406047c11 */ /* 0x000fc6000f8010ff */
[----:B------:R-:W3:Y:S01]  /*12b60*/  LDL.LU R7, [R1+0x4] ;  /* 0x0000040001077983 */ /* 0x000ee20000300800 */
[----:B------:R-:W-:Y:S02]  /*12b70*/  LEA.HI.X R5, R6, UR5, R10, 0x2, P0 ;  /* 0x0000000506057c11 */ /* 0x000fe400080f140a */
[----:B------:R-:W-:Y:S01]  /*12b80*/  ISETP.GT.AND P0, PT, R0, 0x1, P3 ;  /* 0x000000010000780c */ /* 0x000fe20001f04270 */
[-C--:B--2---:R-:W-:Y:S01]  /*12b90*/  FMUL R3, R3, R2.reuse ;  /* 0x0000000203037220 */ /* 0x084fe20000400000 */
[----:B------:R-:W2:Y:S04]  /*12ba0*/  LDL.LU R10, [R1+0x84] ;  /* 0x00008400010a7983 */ /* 0x000ea80000300800 */
[----:B------:R3:W-:Y:S02]  /*12bb0*/  @P1 STG.E desc[UR36][R4.64], R3 ;  /* 0x0000000304001986 */ /* 0x0007e4000c101924 */
[----:B---3--:R-:W-:-:S05]  /*12bc0*/  FMUL R3, R7, R2 ;  /* 0x0000000207037220 */ /* 0x008fca0000400000 */
[----:B------:R0:W-:Y:S04]  /*12bd0*/  @P0 STG.E desc[UR36][R4.64+0x4], R3 ;  /* 0x0000040304000986 */ /* 0x0001e8000c101924 */
[----:B0-----:R-:W3:Y:S01]  /*12be0*/  LDL.LU R3, [R1+0x8] ;  /* 0x0000080001037983 */ /* 0x001ee20000300800 */
[----:B------:R-:W-:Y:S01]  /*12bf0*/  ISETP.GT.AND P2, PT, R17, 0x8, PT ;  /* 0x000000081100780c */ /* 0x000fe20003f44270 */
[----:B------:R-:W-:-:S03]  /*12c00*/  USHF.L.U32 UR5, UR8, 0x5, URZ ;  /* 0x0000000508057899 */ /* 0x000fc6000800063f */
[----:B------:R-:W-:Y:S01]  /*12c10*/  ISETP.GT.AND P0, PT, R0, RZ, P2 ;  /* 0x000000ff0000720c */ /* 0x000fe20001704270 */
[----:B------:R-:W-:Y:S02]  /*12c20*/  USHF.L.U64.HI UR4, UR8, 0x5, UR9 ;  /* 0x0000000508047899 */ /* 0x000fe40008010209 */
[----:B------:R-:W-:-:S04]  /*12c30*/  IADD3 R6, P1, R4, UR5, RZ ;  /* 0x0000000504067c10 */ /* 0x000fc8000ff3e0ff */
[----:B------:R-:W-:Y:S01]  /*12c40*/  IADD3.X R7, R5, UR4, RZ, P1, !PT ;  /* 0x0000000405077c10 */ /* 0x000fe20008ffe4ff */
[----:B---3--:R-:W-:-:S05]  /*12c50*/  FMUL R3, R3, R2 ;  /* 0x0000000203037220 */ /* 0x008fca0000400000 */
[----:B------:R0:W-:Y:S04]  /*12c60*/  @P0 STG.E desc[UR36][R6.64], R3 ;  /* 0x0000000306000986 */ /* 0x0001e8000c101924 */
[----:B0-----:R-:W3:Y:S01]  /*12c70*/  LDL.LU R3, [R1+0xc] ;  /* 0x00000c0001037983 */ /* 0x001ee20000300800 */
[----:B------:R-:W-:Y:S01]  /*12c80*/  ISETP.GT.AND P0, PT, R0, 0x1, P2 ;  /* 0x000000010000780c */ /* 0x000fe20001704270 */
[----:B---3--:R-:W-:-:S12]  /*12c90*/  FMUL R3, R3, R2 ;  /* 0x0000000203037220 */ /* 0x008fd80000400000 */
        /* <DEDUP_REMOVED lines=74> */
[C---:B------:R-:W-:Y:S02]  /*13140*/  ISETP.GT.AND P4, PT, R0.reuse, 0x28, P2 ;  /* 0x000000280000780c */ /* 0x040fe40001784270 */
[----:B------:R-:W-:Y:S01]  /*13150*/  ISETP.GT.AND P5, PT, R0, 0x29, P2 ;  /* 0x000000290000780c */ /* 0x000fe200017a4270 */
[-C--:B------:R-:W-:Y:S01]  /*13160*/  FMUL R8, R8, R2.reuse ;  /* 0x0000000208087220 */ /* 0x080fe20000400000 */
[----:B---3--:R-:W-:-:S09]  /*13170*/  FMUL R3, R3, R2 ;  /* 0x0000000203037220 */ /* 0x008fd20000400000 */
[----:B------:R0:W-:Y:S04]  /*13180*/  @P4 STG.E desc[UR36][R6.64+0xa0], R3 ;  /* 0x0000a00306004986 */ /* 0x0001e8000c101924 */
[----:B------:R1:W-:Y:S04]  /*13190*/  @P5 STG.E desc[UR36][R6.64+0xa4], R8 ;  /* 0x0000a40806005986 */ /* 0x0003e8000c101924 */
[----:B0-----:R-:W3:Y:S04]  /*131a0*/  LDL.LU R3, [R1+0x64] ;  /* 0x0000640001037983 */ /* 0x001ee80000300800 */
[----:B-1----:R-:W5:Y:S01]  /*131b0*/  LDL.LU R8, [R1+0x68] ;  /* 0x0000680001087983 */ /* 0x002f620000300800 */
[----:B------:R-:W-:-:S02]  /*131c0*/  ISETP.GT.AND P6, PT, R0, 0x30, P3 ;  /* 0x000000300000780c */ /* 0x000fc40001fc4270 */
[C---:B------:R-:W-:Y:S02]  /*131d0*/  ISETP.GT.AND P0, PT, R0.reuse, 0x31, P3 ;  /* 0x000000310000780c */ /* 0x040fe40001f04270 */
[----:B------:R-:W-:Y:S01]  /*131e0*/  ISETP.GT.AND P1, PT, R0, 0x30, P2 ;  /* 0x000000300000780c */ /* 0x000fe20001724270 */
[----:B----4-:R-:W-:-:S08]  /*131f0*/  FMUL R9, R9, R2 ;  /* 0x0000000209097220 */ /* 0x010fd00000400000 */
[----:B------:R0:W-:Y:S04]  /*13200*/  @P6 STG.E desc[UR36][R4.64+0xc0], R9 ;  /* 0x0000c00904006986 */ /* 0x0001e8000c101924 */
[----:B0-----:R-:W4:Y:S01]  /*13210*/  LDL.LU R9, [R1+0x74] ;  /* 0x0000740001097983 */ /* 0x001f220000300800 */
[-C--:B---3--:R-:W-:Y:S01]  /*13220*/  FMUL R3, R3, R2.reuse ;  /* 0x0000000203037220 */ /* 0x088fe20000400000 */
[----:B-----5:R-:W-:-:S04]  /*13230*/  FMUL R8, R8, R2 ;  /* 0x0000000208087220 */ /* 0x020fc80000400000 */
[----:B------:R0:W-:Y:S04]  /*13240*/  @P0 STG.E desc[UR36][R4.64+0xc4], R3 ;  /* 0x0000c40304000986 */ /* 0x0001e8000c101924 */
[----:B------:R1:W-:Y:S04]  /*13250*/  @P1 STG.E desc[UR36][R6.64+0xc0], R8 ;  /* 0x0000c00806001986 */ /* 0x0003e8000c101924 */
[----:B0-----:R-:W3:Y:S04]  /*13260*/  LDL.LU R3, [R1+0x6c] ;  /* 0x00006c0001037983 */ /* 0x001ee80000300800 */
[----:B-1----:R-:W5:Y:S01]  /*13270*/  LDL.LU R8, [R1+0x70] ;  /* 0x0000700001087983 */ /* 0x002f620000300800 */
[----:B------:R-:W-:-:S02]  /*13280*/  ISETP.GT.AND P4, PT, R0, 0x31, P2 ;  /* 0x000000310000780c */ /* 0x000fc40001784270 */
[C---:B------:R-:W-:Y:S02]  /*13290*/  ISETP.GT.AND P5, PT, R0.reuse, 0x38, P3 ;  /* 0x000000380000780c */ /* 0x040fe40001fa4270 */
[----:B------:R-:W-:Y:S01]  /*132a0*/  ISETP.GT.AND P6, PT, R0, 0x39, P3 ;  /* 0x000000390000780c */ /* 0x000fe20001fc4270 */
[-C--:B----4-:R-:W-:Y:S01]  /*132b0*/  FMUL R9, R9, R2.reuse ;  /* 0x0000000209097220 */ /* 0x090fe20000400000 */
[-C--:B---3--:R-:W-:Y:S01]  /*132c0*/  FMUL R3, R3, R2.reuse ;  /* 0x0000000203037220 */ /* 0x088fe20000400000 */
[----:B-----5:R-:W-:-:S06]  /*132d0*/  FMUL R8, R8, R2 ;  /* 0x0000000208087220 */ /* 0x020fcc0000400000 */
[----:B------:R0:W-:Y:S04]  /*132e0*/  @P4 STG.E desc[UR36][R6.64+0xc4], R3 ;  /* 0x0000c40306004986 */ /* 0x0001e8000c101924 */
[----:B------:R1:W-:Y:S04]  /*132f0*/  @P5 STG.E desc[UR36][R4.64+0xe0], R8 ;  /* 0x0000e00804005986 */ /* 0x0003e8000c101924 */
[----:B0-----:R-:W3:Y:S04]  /*13300*/  LDL.LU R3, [R1+0x78] ;  /* 0x0000780001037983 */ /* 0x001ee80000300800 */
[----:B-1----:R-:W4:Y:S04]  /*13310*/  LDL.LU R8, [R1+0x7c] ;  /* 0x00007c0001087983 */ /* 0x002f280000300800 */
[----:B------:R0:W-:Y:S04]  /*13320*/  @P6 STG.E desc[UR36][R4.64+0xe4], R9 ;  /* 0x0000e40904006986 */ /* 0x0001e8000c101924 */
[----:B0-----:R-:W5:Y:S01]  /*13330*/  LDL.LU R9, [R1+0x80] ;  /* 0x0000800001097983 */ /* 0x001f620000300800 */
[----:B------:R-:W-:-:S02]  /*13340*/  ISETP.GT.AND P0, PT, R0, 0x38, P2 ;  /* 0x000000380000780c */ /* 0x000fc40001704270 */
[C---:B------:R-:W-:Y:S02]  /*13350*/  ISETP.GT.AND P1, PT, R0.reuse, 0x39, P2 ;  /* 0x000000390000780c */ /* 0x040fe40001724270 */
[C---:B------:R-:W-:Y:S02]  /*13360*/  ISETP.GT.AND P4, PT, R0.reuse, 0x40, P3 ;  /* 0x000000400000780c */ /* 0x040fe40001f84270 */
[C---:B------:R-:W-:Y:S02]  /*13370*/  ISETP.GT.AND P5, PT, R0.reuse, 0x41, P3 ;  /* 0x000000410000780c */ /* 0x040fe40001fa4270 */
[----:B------:R-:W-:Y:S01]  /*13380*/  ISETP.GT.AND P6, PT, R0, 0x40, P2 ;  /* 0x000000400000780c */ /* 0x000fe200017c4270 */
[-C--:B------:R-:W-:Y:S01]  /*13390*/  FMUL R11, R11, R2.reuse ;  /* 0x000000020b0b7220 */ /* 0x080fe20000400000 */
[-C--:B------:R-:W-:Y:S01]  /*133a0*/  FMUL R13, R13, R2.reuse ;  /* 0x000000020d0d7220 */ /* 0x080fe20000400000 */
[-C--:B------:R-:W-:Y:S01]  /*133b0*/  FMUL R15, R15, R2.reuse ;  /* 0x000000020f0f7220 */ /* 0x080fe20000400000 */
[-C--:B---3--:R-:W-:Y:S01]  /*133c0*/  FMUL R3, R3, R2.reuse ;  /* 0x0000000203037220 */ /* 0x088fe20000400000 */
[----:B----4-:R-:W-:-:S04]  /*133d0*/  FMUL R8, R8, R2 ;  /* 0x0000000208087220 */ /* 0x010fc80000400000 */
[----:B------:R2:W-:Y:S04]  /*133e0*/  @P0 STG.E desc[UR36][R6.64+0xe0], R3 ;  /* 0x0000e00306000986 */ /* 0x0005e8000c101924 */
[----:B------:R5:W-:Y:S01]  /*133f0*/  @P1 STG.E desc[UR36][R6.64+0xe4], R8 ;  /* 0x0000e40806001986 */ /* 0x000be2000c101924 */
[C---:B------:R-:W-:Y:S02]  /*13400*/  ISETP.GT.AND P0, PT, R0.reuse, 0x41, P2 ;  /* 0x000000410000780c */ /* 0x040fe40001704270 */
[----:B------:R-:W-:Y:S01]  /*13410*/  ISETP.GT.AND P1, PT, R0, 0x48, P3 ;  /* 0x000000480000780c */ /* 0x000fe20001f24270 */
[-C--:B--2---:R-:W-:Y:S01]  /*13420*/  FMUL R3, R10, R2.reuse ;  /* 0x000000020a037220 */ /* 0x084fe20000400000 */
[-C--:B-----5:R-:W-:Y:S01]  /*13430*/  FMUL R8, R9, R2.reuse ;  /* 0x0000000209087220 */ /* 0x0a0fe20000400000 */
[----:B------:R-:W-:-:S04]  /*13440*/  FMUL R9, R235, R2 ;  /* 0x00000002eb097220 */ /* 0x000fc80000400000 */
[----:B------:R-:W-:Y:S01]  /*13450*/  @P4 STG.E desc[UR36][R4.64+0x100], R8 ;  /* 0x0001000804004986 */ /* 0x000fe2000c101924 */
[----:B------:R-:W-:-:S03]  /*13460*/  ISETP.GT.AND P4, PT, R0, 0x49, P3 ;  /* 0x000000490000780c */ /* 0x000fc60001f84270 */
[----:B------:R0:W-:Y:S01]  /*13470*/  @P5 STG.E desc[UR36][R4.64+0x104], R3 ;  /* 0x0001040304005986 */ /* 0x0001e2000c101924 */
[----:B------:R-:W-:-:S03]  /*13480*/  ISETP.GT.AND P5, PT, R0, 0x48, P2 ;  /* 0x000000480000780c */ /* 0x000fc600017a4270 */
[----:B------:R1:W-:Y:S01]  /*13490*/  @P6 STG.E desc[UR36][R6.64+0x100], R9 ;  /* 0x0001000906006986 */ /* 0x0003e2000c101924 */
[----:B------:R-:W-:-:S03]  /*134a0*/  ISETP.GT.AND P6, PT, R0, 0x49, P2 ;  /* 0x000000490000780c */ /* 0x000fc600017c4270 */
[----:B------:R2:W-:Y:S01]  /*134b0*/  @P0 STG.E desc[UR36][R6.64+0x104], R11 ;  /* 0x0001040b06000986 */ /* 0x0005e2000c101924 */
[----:B0-----:R-:W-:-:S03]  /*134c0*/  FMUL R3, R234, R2 ;  /* 0x00000002ea037220 */ /* 0x001fc60000400000 */
[----:B------:R0:W-:Y:S01]  /*134d0*/  @P1 STG.E desc[UR36][R4.64+0x120], R13 ;  /* 0x0001200d04001986 */ /* 0x0001e2000c101924 */
[C---:B------:R-:W-:Y:S01]  /*134e0*/  ISETP.GT.AND P0, PT, R0.reuse, 0x50, P3 ;  /* 0x000000500000780c */ /* 0x040fe20001f04270 */
[----:B-1----:R-:W-:Y:S01]  /*134f0*/  FMUL R9, R233, R2 ;  /* 0x00000002e9097220 */ /* 0x002fe20000400000 */
[C---:B------:R-:W-:Y:S01]  /*13500*/  ISETP.GT.AND P1, PT, R0.reuse, 0x51, P3 ;  /* 0x000000510000780c */ /* 0x040fe20001f24270 */
[----:B------:R1:W-:Y:S01]  /*13510*/  @P4 STG.E desc[UR36][R4.64+0x124], R3 ;  /* 0x0001240304004986 */ /* 0x0003e2000c101924 */
[----:B------:R-:W-:-:S03]  /*13520*/  ISETP.GT.AND P4, PT, R0, 0x50, P2 ;  /* 0x000000500000780c */ /* 0x000fc60001784270 */
[----:B------:R3:W-:Y:S01]  /*13530*/  @P5 STG.E desc[UR36][R6.64+0x120], R9 ;  /* 0x0001200906005986 */ /* 0x0007e2000c101924 */
[----:B------:R-:W-:-:S03]  /*13540*/  ISETP.GT.AND P5, PT, R0, 0x51, P2 ;  /* 0x000000510000780c */ /* 0x000fc600017a4270 */
[----:B------:R4:W-:Y:S01]  /*13550*/  @P6 STG.E desc[UR36][R6.64+0x124], R15 ;  /* 0x0001240f06006986 */ /* 0x0009e2000c101924 */
[----:B------:R-:W-:Y:S01]  /*13560*/  ISETP.GT.AND P6, PT, R0, 0x58, P3 ;  /* 0x000000580000780c */ /* 0x000fe20001fc4270 */
[-C--:B--2---:R-:W-:Y:S01]  /*13570*/  FMUL R11, R232, R2.reuse ;  /* 0x00000002e80b7220 */ /* 0x084fe20000400000 */
[-C--:B0-----:R-:W-:Y:S01]  /*13580*/  FMUL R13, R231, R2.reuse ;  /* 0x00000002e70d7220 */ /* 0x081fe20000400000 */
[----:B-1----:R-:W-:-:S03]  /*13590*/  FMUL R3, R230, R2 ;  /* 0x00000002e6037220 */ /* 0x002fc60000400000 */
[----:B------:R0:W-:Y:S01]  /*135a0*/  @P0 STG.E desc[UR36][R4.64+0x140], R11 ;  /* 0x0001400b04000986 */ /* 0x0001e2000c101924 */
[-C--:B---3--:R-:W-:Y:S01]  /*135b0*/  FMUL R9, R229, R2.reuse ;  /* 0x00000002e5097220 */ /* 0x088fe20000400000 */
[----:B------:R-:W-:Y:S02]  /*135c0*/  ISETP.GT.AND P0, PT, R0, 0x59, P3 ;  /* 0x000000590000780c */ /* 0x000fe40001f04270 */
[----:B------:R1:W-:Y:S01]  /*135d0*/  @P1 STG.E desc[UR36][R4.64+0x144], R13 ;  /* 0x0001440d04001986 */ /* 0x0003e2000c101924 */
[----:B----4-:R-:W-:Y:S01]  /*135e0*/  FMUL R15, R228, R2 ;  /* 0x00000002e40f7220 */ /* 0x010fe20000400000 */
[C---:B------:R-:W-:Y:S02]  /*135f0*/  ISETP.GT.AND P1, PT, R0.reuse, 0x58, P2 ;  /* 0x000000580000780c */ /* 0x040fe40001724270 */
[----:B------:R2:W-:Y:S01]  /*13600*/  @P4 STG.E desc[UR36][R6.64+0x140], R3 ;  /* 0x0001400306004986 */ /* 0x0005e2000c101924 */
[----:B------:R-:W-:-:S03]  /*13610*/  ISETP.GT.AND P4, PT, R0, 0x59, P2 ;  /* 0x000000590000780c */ /* 0x000fc60001784270 */
[----:B------:R3:W-:Y:S01]  /*13620*/  @P5 STG.E desc[UR36][R6.64+0x144], R9 ;  /* 0x0001440906005986 */ /* 0x0007e2000c101924 */
[----:B------:R-:W-:-:S03]  /*13630*/  ISETP.GT.AND P5, PT, R0, 0x60, P3 ;  /* 0x000000600000780c */ /* 0x000fc60001fa4270 */
[----:B------:R4:W-:Y:S01]  /*13640*/  @P6 STG.E desc[UR36][R4.64+0x160], R15 ;  /* 0x0001600f04006986 */ /* 0x0009e2000c101924 */
[----:B------:R-:W-:Y:S01]  /*13650*/  ISETP.GT.AND P6, PT, R0, 0x61, P3 ;  /* 0x000000610000780c */ /* 0x000fe20001fc4270 */
[-C--:B0-----:R-:W-:Y:S01]  /*13660*/  FMUL R11, R227, R2.reuse ;  /* 0x00000002e30b7220 */ /* 0x081fe20000400000 */
[-C--:B-1----:R-:W-:Y:S01]  /*13670*/  FMUL R13, R226, R2.reuse ;  /* 0x00000002e20d7220 */ /* 0x082fe20000400000 */
[----:B--2---:R-:W-:-:S03]  /*13680*/  FMUL R3, R225, R2 ;  /* 0x00000002e1037220 */ /* 0x004fc60000400000 */
[----:B------:R0:W-:Y:S01]  /*13690*/  @P0 STG.E desc[UR36][R4.64+0x164], R11 ;  /* 0x0001640b04000986 */ /* 0x0001e2000c101924 */
[-C--:B---3--:R-:W-:Y:S01]  /*136a0*/  FMUL R9, R224, R2.reuse ;  /* 0x00000002e0097220 */ /* 0x088fe20000400000 */
[C---:B------:R-:W-:Y:S02]  /*136b0*/  ISETP.GT.AND P0, PT, R0.reuse, 0x60, P2 ;  /* 0x000000600000780c */ /* 0x040fe40001704270 */
        /* <DEDUP_REMOVED lines=217> */
[----:B------:R-:W-:Y:S01]  /*14450*/  @P6 STG.E desc[UR36][R6.64+0x3a4], R15 ;  /* 0x0003a40f06006986 */ /* 0x000fe2000c101924 */
[C---:B------:R-:W-:Y:S01]  /*14460*/  ISETP.GT.AND P6, PT, R0.reuse, 0xf8, P3 ;  /* 0x000000f80000780c */ /* 0x040fe20001fc4270 */
[-C--:B0-----:R-:W-:Y:S01]  /*14470*/  FMUL R11, R23, R2.reuse ;  /* 0x00000002170b7220 */ /* 0x081fe20000400000 */
[----:B------:R-:W-:Y:S01]  /*14480*/  ISETP.GT.AND P3, PT, R0, 0xf9, P3 ;  /* 0x000000f90000780c */ /* 0x000fe20001f64270 */
[-C--:B-1----:R-:W-:Y:S01]  /*14490*/  FMUL R13, R22, R2.reuse ;  /* 0x00000002160d7220 */ /* 0x082fe20000400000 */
[-C--:B--2---:R-:W-:Y:S02]  /*144a0*/  FMUL R3, R21, R2.reuse ;  /* 0x0000000215037220 */ /* 0x084fe40000400000 */
[----:B------:R0:W-:Y:S01]  /*144b0*/  @P0 STG.E desc[UR36][R4.64+0x3c0], R11 ;  /* 0x0003c00b04000986 */ /* 0x0001e2000c101924 */
[----:B---3--:R-:W-:-:S03]  /*144c0*/  FMUL R9, R20, R2 ;  /* 0x0000000214097220 */ /* 0x008fc60000400000 */
[----:B------:R1:W-:Y:S04]  /*144d0*/  @P1 STG.E desc[UR36][R4.64+0x3c4], R13 ;  /* 0x0003c40d04001986 */ /* 0x0003e8000c101924 */
[----:B------:R2:W-:Y:S01]  /*144e0*/  @P4 STG.E desc[UR36][R6.64+0x3c0], R3 ;  /* 0x0003c00306004986 */ /* 0x0005e2000c101924 */
[----:B------:R-:W-:Y:S01]  /*144f0*/  ISETP.GT.AND P4, PT, R0, 0xf8, P2 ;  /* 0x000000f80000780c */ /* 0x000fe20001784270 */
[----:B0-----:R-:W-:Y:S02]  /*14500*/  FMUL R11, R19, R2 ;  /* 0x00000002130b7220 */ /* 0x001fe40000400000 */
[----:B------:R-:W-:Y:S01]  /*14510*/  @P5 STG.E desc[UR36][R6.64+0x3c4], R9 ;  /* 0x0003c40906005986 */ /* 0x000fe2000c101924 */
[----:B------:R-:W-:Y:S01]  /*14520*/  USHF.L.U32 UR12, UR8, 0x9, URZ ;  /* 0x00000009080c7899 */ /* 0x000fe2000800063f */
[----:B------:R-:W-:-:S02]  /*14530*/  @P3 IMAD.MOV.U32 R10, RZ, RZ, R4 ;  /* 0x000000ffff0a3224 */ /* 0x000fc400078e0004 */
[-C--:B-1----:R-:W-:Y:S01]  /*14540*/  FMUL R13, R18, R2.reuse ;  /* 0x00000002120d7220 */ /* 0x082fe20000400000 */
[----:B------:R0:W-:Y:S01]  /*14550*/  @P6 STG.E desc[UR36][R4.64+0x3e0], R11 ;  /* 0x0003e00b04006986 */ /* 0x0001e2000c101924 */
[C---:B------:R-:W-:Y:S01]  /*14560*/  ISETP.GT.AND P1, PT, R17.reuse, 0x80, PT ;  /* 0x000000801100780c */ /* 0x040fe20003f24270 */
[----:B------:R-:W-:Y:S01]  /*14570*/  USHF.L.U64.HI UR11, UR8, 0x9, UR9 ;  /* 0x00000009080b7899 */ /* 0x000fe20008010209 */
[----:B------:R-:W-:Y:S01]  /*14580*/  ISETP.GT.AND P2, PT, R0, 0xf9, P2 ;  /* 0x000000f90000780c */ /* 0x000fe20001744270 */
[----:B--2---:R-:W-:Y:S01]  /*14590*/  FMUL R3, R14, R2 ;  /* 0x000000020e037220 */ /* 0x004fe20000400000 */
[----:B------:R-:W-:Y:S02]  /*145a0*/  ISETP.GT.AND P0, PT, R17, 0x88, PT ;  /* 0x000000881100780c */ /* 0x000fe40003f04270 */
[----:B0-----:R-:W-:Y:S02]  /*145b0*/  @P3 MOV R11, R5 ;  /* 0x00000005000b3202 */ /* 0x001fe40000000f00 */
[----:B------:R-:W-:-:S03]  /*145c0*/  MOV R9, UR12 ;  /* 0x0000000c00097c02 */ /* 0x000fc60008000f00 */
[----:B------:R0:W-:Y:S01]  /*145d0*/  @P3 STG.E desc[UR36][R10.64+0x3e4], R13 ;  /* 0x0003e40d0a003986 */ /* 0x0001e2000c101924 */
[----:B------:R-:W-:Y:S01]  /*145e0*/  ISETP.GT.AND P3, PT, R0, RZ, P1 ;  /* 0x000000ff0000720c */ /* 0x000fe20000f64270 */
[----:B------:R-:W-:Y:S01]  /*145f0*/  IMAD.U32 R17, RZ, RZ, UR11 ;  /* 0x0000000bff117e24 */ /* 0x000fe2000f8e00ff */
[C---:B------:R-:W-:Y:S01]  /*14600*/  IADD3 R8, P5, P6, R4.reuse, UR5, R9 ;  /* 0x0000000504087c10 */ /* 0x040fe2000febe009 */
[----:B------:R1:W-:Y:S01]  /*14610*/  @P4 STG.E desc[UR36][R6.64+0x3e0], R3 ;  /* 0x0003e00306004986 */ /* 0x0003e2000c101924 */
[----:B------:R-:W-:Y:S01]  /*14620*/  IADD3 R4, P4, R4, UR12, RZ ;  /* 0x0000000c04047c10 */ /* 0x000fe2000ff9e0ff */
[-C--:B------:R-:W-:Y:S01]  /*14630*/  FMUL R15, R12, R2.reuse ;  /* 0x000000020c0f7220 */ /* 0x080fe20000400000 */
[C---:B------:R-:W-:Y:S02]  /*14640*/  IADD3.X R9, R5.reuse, UR4, R17, P5, P6 ;  /* 0x0000000405097c10 */ /* 0x040fe4000afec411 */
[----:B------:R-:W-:Y:S02]  /*14650*/  ISETP.GT.AND P5, PT, R0, 0x1, P1 ;  /* 0x000000010000780c */ /* 0x000fe40000fa4270 */
[----:B------:R-:W-:Y:S01]  /*14660*/  IADD3.X R5, R5, UR11, RZ, P4, !PT ;  /* 0x0000000b05057c10 */ /* 0x000fe2000a7fe4ff */
[----:B0-----:R-:W-:Y:S01]  /*14670*/  FMUL R13, R24, R2 ;  /* 0x00000002180d7220 */ /* 0x001fe20000400000 */
[----:B------:R0:W-:Y:S01]  /*14680*/  @P2 STG.E desc[UR36][R6.64+0x3e4], R15 ;  /* 0x0003e40f06002986 */ /* 0x0001e2000c101924 */
[----:B------:R-:W-:-:S02]  /*14690*/  ISETP.GT.AND P2, PT, R0, RZ, P0 ;  /* 0x000000ff0000720c */ /* 0x000fc40000744270 */
[----:B------:R-:W-:Y:S01]  /*146a0*/  ISETP.GT.AND P4, PT, R0, 0x1, P0 ;  /* 0x000000010000780c */ /* 0x000fe20000784270 */
[----:B------:R2:W-:Y:S01]  /*146b0*/  @P3 STG.E desc[UR36][R4.64], R13 ;  /* 0x0000000d04003986 */ /* 0x0005e2000c101924 */
[----:B------:R-:W-:Y:S02]  /*146c0*/  IADD3 R10, P6, R4, UR5, RZ ;  /* 0x00000005040a7c10 */ /* 0x000fe4000ffde0ff */
[----:B------:R-:W-:Y:S01]  /*146d0*/  ISETP.GT.AND P3, PT, R0, 0x8, P1 ;  /* 0x000000080000780c */ /* 0x000fe20000f64270 */
[-C--:B------:R-:W-:Y:S01]  /*146e0*/  FMUL R25, R25, R2.reuse ;  /* 0x0000000219197220 */ /* 0x080fe20000400000 */
[----:B------:R-:W-:Y:S01]  /*146f0*/  IADD3.X R11, R5, UR4, RZ, P6, !PT ;  /* 0x00000004050b7c10 */ /* 0x000fe2000b7fe4ff */
[-C--:B-1----:R-:W-:Y:S01]  /*14700*/  FMUL R3, R26, R2.reuse ;  /* 0x000000021a037220 */ /* 0x082fe20000400000 */
[-C--:B------:R-:W-:Y:S01]  /*14710*/  FMUL R27, R27, R2.reuse ;  /* 0x000000021b1b7220 */ /* 0x080fe20000400000 */
[----:B0-----:R-:W-:Y:S01]  /*14720*/  FMUL R15, R28, R2 ;  /* 0x000000021c0f7220 */ /* 0x001fe20000400000 */
[----:B------:R-:W-:Y:S01]  /*14730*/  @P5 STG.E desc[UR36][R4.64+0x4], R25 ;  /* 0x0000041904005986 */ /* 0x000fe2000c101924 */
[----:B------:R-:W-:-:S03]  /*14740*/  ISETP.GT.AND P5, PT, R0, 0x9, P1 ;  /* 0x000000090000780c */ /* 0x000fc60000fa4270 */
[----:B------:R0:W-:Y:S01]  /*14750*/  @P2 STG.E desc[UR36][R10.64], R3 ;  /* 0x000000030a002986 */ /* 0x0001e2000c101924 */
[----:B------:R-:W-:-:S03]  /*14760*/  ISETP.GT.AND P2, PT, R0, 0x8, P0 ;  /* 0x000000080000780c */ /* 0x000fc60000744270 */
[----:B------:R1:W-:Y:S01]  /*14770*/  @P4 STG.E desc[UR36][R10.64+0x4], R27 ;  /* 0x0000041b0a004986 */ /* 0x0003e2000c101924 */
[----:B------:R-:W-:-:S03]  /*14780*/  FMUL R29, R29, R2 ;  /* 0x000000021d1d7220 */ /* 0x000fc60000400000 */
[----:B------:R-:W-:Y:S01]  /*14790*/  @P3 STG.E desc[UR36][R4.64+0x20], R15 ;  /* 0x0000200f04003986 */ /* 0x000fe2000c101924 */
[----:B------:R-:W-:Y:S01]  /*147a0*/  IADD3 R6, P3, R4, UR5, RZ ;  /* 0x0000000504067c10 */ /* 0x000fe2000ff7e0ff */
[----:B--2---:R-:W-:Y:S01]  /*147b0*/  FMUL R13, R30, R2 ;  /* 0x000000021e0d7220 */ /* 0x004fe20000400000 */
[C---:B------:R-:W-:Y:S02]  /*147c0*/  ISETP.GT.AND P6, PT, R0.reuse, 0x10, P0 ;  /* 0x000000100000780c */ /* 0x040fe400007c4270 */
[----:B------:R-:W-:Y:S01]  /*147d0*/  IADD3.X R7, R5, UR4, RZ, P3, !PT ;  /* 0x0000000405077c10 */ /* 0x000fe20009ffe4ff */
[----:B------:R-:W-:Y:S01]  /*147e0*/  @P5 STG.E desc[UR36][R4.64+0x24], R29 ;  /* 0x0000241d04005986 */ /* 0x000fe2000c101924 */
[C---:B------:R-:W-:Y:S02]  /*147f0*/  ISETP.GT.AND P4, PT, R0.reuse, 0x9, P0 ;  /* 0x000000090000780c */ /* 0x040fe40000784270 */
[C---:B------:R-:W-:Y:S01]  /*14800*/  ISETP.GT.AND P3, PT, R0.reuse, 0x10, P1 ;  /* 0x000000100000780c */ /* 0x040fe20000f64270 */
[----:B------:R2:W-:Y:S01]  /*14810*/  @P2 STG.E desc[UR36][R6.64+0x20], R13 ;  /* 0x0000200d06002986 */ /* 0x0005e2000c101924 */
[----:B------:R-:W-:-:S02]  /*14820*/  ISETP.GT.AND P5, PT, R0, 0x11, P1 ;  /* 0x000000110000780c */ /* 0x000fc40000fa4270 */
[----:B------:R-:W-:Y:S01]  /*14830*/  ISETP.GT.AND P2, PT, R0, 0x11, P0 ;  /* 0x000000110000780c */ /* 0x000fe20000744270 */
[-C--:B------:R-:W-:Y:S01]  /*14840*/  FMUL R31, R31, R2.reuse ;  /* 0x000000021f1f7220 */ /* 0x080fe20000400000 */
[-C--:B0-----:R-:W-:Y:S01]  /*14850*/  FMUL R3, R32, R2.reuse ;  /* 0x0000000220037220 */ /* 0x081fe20000400000 */
[-C--:B------:R-:W-:Y:S01]  /*14860*/  FMUL R33, R33, R2.reuse ;  /* 0x0000000221217220 */ /* 0x080fe20000400000 */
[----:B-1----:R-:W-:Y:S01]  /*14870*/  FMUL R11, R34, R2 ;  /* 0x00000002220b7220 */ /* 0x002fe20000400000 */
[----:B--2---:R-:W-:Y:S02]  /*14880*/  @P6 MOV R6, R8 ;  /* 0x0000000800066202 */ /* 0x004fe40000000f00 */
[----:B------:R-:W-:Y:S01]  /*14890*/  @P6 MOV R7, R9 ;  /* 0x0000000900076202 */ /* 0x000fe20000000f00 */
[----:B------:R-:W-:Y:S01]  /*148a0*/  @P4 STG.E desc[UR36][R8.64+0x24], R31 ;  /* 0x0000241f08004986 */ /* 0x000fe2000c101924 */
[----:B------:R-:W-:-:S03]  /*148b0*/  FMUL R35, R35, R2 ;  /* 0x0000000223237220 */ /* 0x000fc60000400000 */
[----:B------:R-:W-:Y:S04]  /*148c0*/  @P3 STG.E desc[UR36][R4.64+0x40], R3 ;  /* 0x0000400304003986 */ /* 0x000fe8000c101924 */
[----:B------:R-:W-:Y:S01]  /*148d0*/  @P5 STG.E desc[UR36][R4.64+0x44], R33 ;  /* 0x0000442104005986 */ /* 0x000fe2000c101924 */
[----:B------:R-:W-:-:S03]  /*148e0*/  ISETP.GT.AND P5, PT, R0, 0x18, P0 ;  /* 0x000000180000780c */ /* 0x000fc600007a4270 */
[----:B------:R0:W-:Y:S01]  /*148f0*/  @P6 STG.E desc[UR36][R6.64+0x40], R11 ;  /* 0x0000400b06006986 */ /* 0x0001e2000c101924 */
[C---:B------:R-:W-:Y:S02]  /*14900*/  ISETP.GT.AND P3, PT, R0.reuse, 0x18, P1 ;  /* 0x000000180000780c */ /* 0x040fe40000f64270 */
[----:B------:R-:W-:Y:S01]  /*14910*/  ISETP.GT.AND P4, PT, R0, 0x19, P1 ;  /* 0x000000190000780c */ /* 0x000fe20000f84270 */
[----:B0-----:R-:W-:Y:S01]  /*14920*/  @P2 IMAD.MOV.U32 R6, RZ, RZ, R8 ;  /* 0x000000ffff062224 */ /* 0x001fe200078e0008 */
[----:B------:R-:W-:-:S05]  /*14930*/  @P2 MOV R7, R9 ;  /* 0x0000000900072202 */ /* 0x000fca0000000f00 */
[----:B------:R0:W-:Y:S01]  /*14940*/  @P2 STG.E desc[UR36][R6.64+0x44], R35 ;  /* 0x0000442306002986 */ /* 0x0001e2000c101924 */
[----:B------:R-:W-:Y:S01]  /*14950*/  ISETP.GT.AND P2, PT, R0, 0x19, P0 ;  /* 0x000000190000780c */ /* 0x000fe20000744270 */
[-C--:B------:R-:W-:Y:S01]  /*14960*/  FMUL R13, R36, R2.reuse ;  /* 0x00000002240d7220 */ /* 0x080fe20000400000 */
[-C--:B------:R-:W-:Y:S01]  /*14970*/  FMUL R37, R37, R2.reuse ;  /* 0x0000000225257220 */ /* 0x080fe20000400000 */
[----:B------:R-:W-:Y:S01]  /*14980*/  FMUL R3, R38, R2 ;  /* 0x0000000226037220 */ /* 0x000fe20000400000 */
[C---:B------:R-:W-:Y:S02]  /*14990*/  ISETP.GT.AND P6, PT, R0.reuse, 0x21, P1 ;  /* 0x000000210000780c */ /* 0x040fe40000fc4270 */
[----:B------:R-:W-:Y:S01]  /*149a0*/  @P3 STG.E desc[UR36][R4.64+0x60], R13 ;  /* 0x0000600d04003986 */ /* 0x000fe2000c101924 */
[----:B0-----:R-:W-:Y:S01]  /*149b0*/  @P5 MOV R6, R8 ;  /* 0x0000000800065202 */ /* 0x001fe20000000f00 */
[----:B------:R-:W-:Y:S02]  /*149c0*/  @P5 IMAD.MOV.U32 R7, RZ, RZ, R9 ;  /* 0x000000ffff075224 */ /* 0x000fe400078e0009 */
[----:B------:R-:W-:Y:S01]  /*149d0*/  @P4 STG.E desc[UR36][R4.64+0x64], R37 ;  /* 0x0000642504004986 */ /* 0x000fe2000c101924 */
[C---:B------:R-:W-:Y:S01]  /*149e0*/  ISETP.GT.AND P3, PT, R0.reuse, 0x20, P1 ;  /* 0x000000200000780c */ /* 0x040fe20000f64270 */
[-C--:B------:R-:W-:Y:S01]  /*149f0*/  FMUL R39, R39, R2.reuse ;  /* 0x0000000227277220 */ /* 0x080fe20000400000 */
[----:B------:R-:W-:Y:S01]  /*14a00*/  ISETP.GT.AND P4, PT, R0, 0x20, P0 ;  /* 0x000000200000780c */ /* 0x000fe20000784270 */
[----:B------:R0:W-:Y:S01]  /*14a10*/  @P5 STG.E desc[UR36][R6.64+0x60], R3 ;  /* 0x0000600306005986 */ /* 0x0001e2000c101924 */
[-C--:B------:R-:W-:Y:S01]  /*14a20*/  FMUL R11, R40, R2.reuse ;  /* 0x00000002280b7220 */ /* 0x080fe20000400000 */
[----:B------:R-:W-:Y:S01]  /*14a30*/  FMUL R41, R41, R2 ;  /* 0x0000000229297220 */ /* 0x000fe20000400000 */
[----:B0-----:R-:W-:-:S02]  /*14a40*/  @P2 MOV R6, R8 ;  /* 0x0000000800062202 */ /* 0x001fc40000000f00 */
[----:B------:R-:W-:-:S05]  /*14a50*/  @P2 MOV R7, R9 ;  /* 0x0000000900072202 */ /* 0x000fca0000000f00 */
[----:B------:R0:W-:Y:S01]  /*14a60*/  @P2 STG.E desc[UR36][R6.64+0x64], R39 ;  /* 0x0000642706002986 */ /* 0x0001e2000c101924 */
[----:B------:R-:W-:Y:S01]  /*14a70*/  ISETP.GT.AND P2, PT, R0, 0x21, P0 ;  /* 0x000000210000780c */ /* 0x000fe20000744270 */
[----:B------:R-:W-:Y:S01]  /*14a80*/  FMUL R13, R42, R2 ;  /* 0x000000022a0d7220 */ /* 0x000fe20000400000 */
[C---:B------:R-:W-:Y:S01]  /*14a90*/  ISETP.GT.AND P5, PT, R0.reuse, 0x29, P1 ;  /* 0x000000290000780c */ /* 0x040fe20000fa4270 */
[----:B------:R1:W-:Y:S01]  /*14aa0*/  @P3 STG.E desc[UR36][R4.64+0x80], R11 ;  /* 0x0000800b04003986 */ /* 0x0003e2000c101924 */
[----:B------:R-:W-:-:S03]  /*14ab0*/  ISETP.GT.AND P3, PT, R0, 0x28, P1 ;  /* 0x000000280000780c */ /* 0x000fc60000f64270 */
[----:B------:R-:W-:Y:S01]  /*14ac0*/  @P6 STG.E desc[UR36][R4.64+0x84], R41 ;  /* 0x0000842904006986 */ /* 0x000fe2000c101924 */
[----:B------:R-:W-:Y:S01]  /*14ad0*/  ISETP.GT.AND P6, PT, R0, 0x28, P0 ;  /* 0x000000280000780c */ /* 0x000fe200007c4270 */
[----:B0-----:R-:W-:Y:S01]  /*14ae0*/  @P4 IMAD.MOV.U32 R6, RZ, RZ, R8 ;  /* 0x000000ffff064224 */ /* 0x001fe200078e0008 */
[----:B------:R-:W-:Y:S01]  /*14af0*/  @P4 MOV R7, R9 ;  /* 0x0000000900074202 */ /* 0x000fe20000000f00 */
[-C--:B------:R-:W-:Y:S01]  /*14b00*/  FMUL R43, R43, R2.reuse ;  /* 0x000000022b2b7220 */ /* 0x080fe20000400000 */
[----:B------:R-:W-:-:S03]  /*14b10*/  FMUL R45, R45, R2 ;  /* 0x000000022d2d7220 */ /* 0x000fc60000400000 */
[----:B------:R0:W-:Y:S01]  /*14b20*/  @P4 STG.E desc[UR36][R6.64+0x80], R13 ;  /* 0x0000800d06004986 */ /* 0x0001e2000c101924 */
[----:B------:R-:W-:Y:S01]  /*14b30*/  ISETP.GT.AND P4, PT, R0, 0x29, P0 ;  /* 0x000000290000780c */ /* 0x000fe20000784270 */
[-C--:B------:R-:W-:Y:S01]  /*14b40*/  FMUL R3, R44, R2.reuse ;  /* 0x000000022c037220 */ /* 0x080fe20000400000 */
[----:B-1----:R-:W-:Y:S01]  /*14b50*/  FMUL R11, R46, R2 ;  /* 0x000000022e0b7220 */ /* 0x002fe20000400000 */
[----:B0-----:R-:W-:Y:S01]  /*14b60*/  @P2 MOV R6, R8 ;  /* 0x0000000800062202 */ /* 0x001fe20000000f00 */
[----:B------:R-:W-:-:S05]  /*14b70*/  @P2 IMAD.MOV.U32 R7, RZ, RZ, R9 ;  /* 0x000000ffff072224 */ /* 0x000fca00078e0009 */
[----:B------:R0:W-:Y:S04]  /*14b80*/  @P2 STG.E desc[UR36][R6.64+0x84], R43 ;  /* 0x0000842b06002986 */ /* 0x0001e8000c101924 */
[----:B------:R-:W-:Y:S01]  /*14b90*/  @P5 STG.E desc[UR36][R4.64+0xa4], R45 ;  /* 0x0000a42d04005986 */ /* 0x000fe2000c101924 */
[----:B------:R-:W-:-:S03]  /*14ba0*/  ISETP.GT.AND P5, PT, R0, 0x31, P1 ;  /* 0x000000310000780c */ /* 0x000fc60000fa4270 */
[----:B------:R1:W-:Y:S01]  /*14bb0*/  @P3 STG.E desc[UR36][R4.64+0xa0], R3 ;  /* 0x0000a00304003986 */ /* 0x0003e2000c101924 */
[C---:B------:R-:W-:Y:S02]  /*14bc0*/  ISETP.GT.AND P3, PT, R0.reuse, 0x30, P0 ;  /* 0x000000300000780c */ /* 0x040fe40000764270 */
[----:B0-----:R-:W-:Y:S02]  /*14bd0*/  @P6 MOV R6, R8 ;  /* 0x0000000800066202 */ /* 0x001fe40000000f00 */
[-C--:B------:R-:W-:Y:S02]  /*14be0*/  @P6 MOV R7, R9.reuse ;  /* 0x0000000900076202 */ /* 0x080fe40000000f00 */
[C---:B------:R-:W-:Y:S01]  /*14bf0*/  ISETP.GT.AND P2, PT, R0.reuse, 0x30, P1 ;  /* 0x000000300000780c */ /* 0x040fe20000f44270 */
[-C--:B------:R-:W-:Y:S02]  /*14c00*/  FMUL R47, R47, R2.reuse ;  /* 0x000000022f2f7220 */ /* 0x080fe40000400000 */
[----:B------:R0:W-:Y:S01]  /*14c10*/  @P6 STG.E desc[UR36][R6.64+0xa0], R11 ;  /* 0x0000a00b06006986 */ /* 0x0001e2000c101924 */
[-C--:B------:R-:W-:Y:S01]  /*14c20*/  FMUL R49, R49, R2.reuse ;  /* 0x0000000231317220 */ /* 0x080fe20000400000 */
[----:B------:R-:W-:Y:S01]  /*14c30*/  ISETP.GT.AND P6, PT, R0, 0x31, P0 ;  /* 0x000000310000780c */ /* 0x000fe200007c4270 */
[-C--:B------:R-:W-:Y:S01]  /*14c40*/  FMUL R13, R48, R2.reuse ;  /* 0x00000002300d7220 */ /* 0x080fe20000400000 */
[----:B-1----:R-:W-:Y:S01]  /*14c50*/  FMUL R3, R50, R2 ;  /* 0x0000000232037220 */ /* 0x002fe20000400000 */
[----:B0-----:R-:W-:Y:S01]  /*14c60*/  @P4 IMAD.MOV.U32 R6, RZ, RZ, R8 ;  /* 0x000000ffff064224 */ /* 0x001fe200078e0008 */
[----:B------:R-:W-:-:S05]  /*14c70*/  @P4 MOV R7, R9 ;  /* 0x0000000900074202 */ /* 0x000fca0000000f00 */
[----:B------:R0:W-:Y:S04]  /*14c80*/  @P4 STG.E desc[UR36][R6.64+0xa4], R47 ;  /* 0x0000a42f06004986 */ /* 0x0001e8000c101924 */
[----:B------:R-:W-:Y:S01]  /*14c90*/  @P5 STG.E desc[UR36][R4.64+0xc4], R49 ;  /* 0x0000c43104005986 */ /* 0x000fe2000c101924 */
[C---:B------:R-:W-:Y:S02]  /*14ca0*/  ISETP.GT.AND P5, PT, R0.reuse, 0x38, P0 ;  /* 0x000000380000780c */ /* 0x040fe400007a4270 */
[C---:B------:R-:W-:Y:S01]  /*14cb0*/  ISETP.GT.AND P4, PT, R0.reuse, 0x38, P1 ;  /* 0x000000380000780c */ /* 0x040fe20000f84270 */
[----:B------:R1:W-:Y:S01]  /*14cc0*/  @P2 STG.E desc[UR36][R4.64+0xc0], R13 ;  /* 0x0000c00d04002986 */ /* 0x0003e2000c101924 */
[----:B0-----:R-:W-:Y:S01]  /*14cd0*/  @P3 MOV R6, R8 ;  /* 0x0000000800063202 */ /* 0x001fe20000000f00 */
[----:B------:R-:W-:Y:S01]  /*14ce0*/  @P3 IMAD.MOV.U32 R7, RZ, RZ, R9 ;  /* 0x000000ffff073224 */ /* 0x000fe200078e0009 */
[----:B------:R-:W-:Y:S01]  /*14cf0*/  ISETP.GT.AND P2, PT, R0, 0x39, P1 ;  /* 0x000000390000780c */ /* 0x000fe20000f44270 */
[----:B------:R-:W-:-:S03]  /*14d00*/  FMUL R51, R51, R2 ;  /* 0x0000000233337220 */ /* 0x000fc60000400000 */
[----:B------:R0:W-:Y:S01]  /*14d10*/  @P3 STG.E desc[UR36][R6.64+0xc0], R3 ;  /* 0x0000c00306003986 */ /* 0x0001e2000c101924 */
[----:B------:R-:W-:Y:S01]  /*14d20*/  ISETP.GT.AND P3, PT, R0, 0x39, P0 ;  /* 0x000000390000780c */ /* 0x000fe20000764270 */
[-C--:B------:R-:W-:Y:S01]  /*14d30*/  FMUL R11, R52, R2.reuse ;  /* 0x00000002340b7220 */ /* 0x080fe20000400000 */
[-C--:B------:R-:W-:Y:S01]  /*14d40*/  FMUL R53, R53, R2.reuse ;  /* 0x0000000235357220 */ /* 0x080fe20000400000 */
[----:B-1----:R-:W-:Y:S01]  /*14d50*/  FMUL R13, R54, R2 ;  /* 0x00000002360d7220 */ /* 0x002fe20000400000 */
[----:B0-----:R-:W-:Y:S02]  /*14d60*/  @P6 MOV R6, R8 ;  /* 0x0000000800066202 */ /* 0x001fe40000000f00 */
[----:B------:R-:W-:-:S05]  /*14d70*/  @P6 MOV R7, R9 ;  /* 0x0000000900076202 */ /* 0x000fca0000000f00 */
[----:B------:R0:W-:Y:S01]  /*14d80*/  @P6 STG.E desc[UR36][R6.64+0xc4], R51 ;  /* 0x0000c43306006986 */ /* 0x0001e2000c101924 */
[C---:B------:R-:W-:Y:S01]  /*14d90*/  ISETP.GT.AND P6, PT, R0.reuse, 0x41, P1 ;  /* 0x000000410000780c */ /* 0x040fe20000fc4270 */
[----:B------:R-:W-:Y:S02]  /*14da0*/  FMUL R55, R55, R2 ;  /* 0x0000000237377220 */ /* 0x000fe40000400000 */
[----:B------:R-:W-:Y:S01]  /*14db0*/  @P4 STG.E desc[UR36][R4.64+0xe0], R11 ;  /* 0x0000e00b04004986 */ /* 0x000fe2000c101924 */
[----:B------:R-:W-:-:S03]  /*14dc0*/  ISETP.GT.AND P4, PT, R0, 0x40, P1 ;  /* 0x000000400000780c */ /* 0x000fc60000f84270 */
[----:B------:R-:W-:Y:S01]  /*14dd0*/  @P2 STG.E desc[UR36][R4.64+0xe4], R53 ;  /* 0x0000e43504002986 */ /* 0x000fe2000c101924 */
[----:B0-----:R-:W-:Y:S01]  /*14de0*/  @P5 IMAD.MOV.U32 R6, RZ, RZ, R8 ;  /* 0x000000ffff065224 */ /* 0x001fe200078e0008 */
[----:B------:R-:W-:Y:S02]  /*14df0*/  @P5 MOV R7, R9 ;  /* 0x0000000900075202 */ /* 0x000fe40000000f00 */
[----:B------:R-:W-:-:S03]  /*14e00*/  ISETP.GT.AND P2, PT, R0, 0x40, P0 ;  /* 0x000000400000780c */ /* 0x000fc60000744270 */
[----:B------:R0:W-:Y:S01]  /*14e10*/  @P5 STG.E desc[UR36][R6.64+0xe0], R13 ;  /* 0x0000e00d06005986 */ /* 0x0001e2000c101924 */
[-C--:B------:R-:W-:Y:S01]  /*14e20*/  FMUL R57, R57, R2.reuse ;  /* 0x0000000239397220 */ /* 0x080fe20000400000 */
[----:B------:R-:W-:Y:S01]  /*14e30*/  FMUL R3, R56, R2 ;  /* 0x0000000238037220 */ /* 0x000fe20000400000 */
[----:B0-----:R-:W-:Y:S01]  /*14e40*/  @P3 MOV R6, R8 ;  /* 0x0000000800063202 */ /* 0x001fe20000000f00 */
[----:B------:R-:W-:-:S05]  /*14e50*/  @P3 IMAD.MOV.U32 R7, RZ, RZ, R9 ;  /* 0x000000ffff073224 */ /* 0x000fca00078e0009 */
[----:B------:R0:W-:Y:S01]  /*14e60*/  @P3 STG.E desc[UR36][R6.64+0xe4], R55 ;  /* 0x0000e43706003986 */ /* 0x0001e2000c101924 */
[----:B------:R-:W-:Y:S01]  /*14e70*/  ISETP.GT.AND P3, PT, R0, 0x41, P0 ;  /* 0x000000410000780c */ /* 0x000fe20000764270 */
[----:B------:R-:W-:Y:S02]  /*14e80*/  FMUL R11, R58, R2 ;  /* 0x000000023a0b7220 */ /* 0x000fe40000400000 */
        /* <DEDUP_REMOVED lines=9> */
[----:B------:R-:W-:Y:S01]  /*14f20*/  ISETP.GT.AND P2, PT, R0, 0x49, P0 ;  /* 0x000000490000780c */ /* 0x000fe20000744270 */
[-C--:B------:R-:W-:Y:S01]  /*14f30*/  FMUL R61, R61, R2.reuse ;  /* 0x000000023d3d7220 */ /* 0x080fe20000400000 */
[-C--:B------:R-:W-:Y:S01]  /*14f40*/  FMUL R13, R60, R2.reuse ;  /* 0x000000023c0d7220 */ /* 0x080fe20000400000 */
[----:B-1----:R-:W-:Y:S01]  /*14f50*/  FMUL R3, R62, R2 ;  /* 0x000000023e037220 */ /* 0x002fe20000400000 */
[----:B0-----:R-:W-:Y:S01]  /*14f60*/  @P3 IMAD.MOV.U32 R6, RZ, RZ, R8 ;  /* 0x000000ffff063224 */ /* 0x001fe200078e0008 */
[----:B------:R-:W-:-:S05]  /*14f70*/  @P3 MOV R7, R9 ;  /* 0x0000000900073202 */ /* 0x000fca0000000f00 */
[----:B------:R0:W-:Y:S01]  /*14f80*/  @P3 STG.E desc[UR36][R6.64+0x104], R59 ;  /* 0x0001043b06003986 */ /* 0x0001e2000c101924 */
[----:B------:R-:W-:-:S03]  /*14f90*/  FMUL R63, R63, R2 ;  /* 0x000000023f3f7220 */ /* 0x000fc60000400000 */
[----:B------:R-:W-:Y:S01]  /*14fa0*/  @P4 STG.E desc[UR36][R4.64+0x124], R61 ;  /* 0x0001243d04004986 */ /* 0x000fe2000c101924 */
[----:B------:R-:W-:-:S03]  /*14fb0*/  ISETP.GT.AND P4, PT, R0, 0x51, P1 ;  /* 0x000000510000780c */ /* 0x000fc60000f84270 */
[----:B------:R-:W-:Y:S01]  /*14fc0*/  @P5 STG.E desc[UR36][R4.64+0x120], R13 ;  /* 0x0001200d04005986 */ /* 0x000fe2000c101924 */
[----:B0-----:R-:W-:Y:S01]  /*14fd0*/  @P6 MOV R6, R8 ;  /* 0x0000000800066202 */ /* 0x001fe20000000f00 */
[----:B------:R-:W-:Y:S01]  /*14fe0*/  @P6 IMAD.MOV.U32 R7, RZ, RZ, R9 ;  /* 0x000000ffff076224 */ /* 0x000fe200078e0009 */
[----:B------:R-:W-:-:S04]  /*14ff0*/  ISETP.GT.AND P5, PT, R0, 0x50, P0 ;  /* 0x000000500000780c */ /* 0x000fc800007a4270 */
[----:B------:R0:W-:Y:S01]  /*15000*/  @P6 STG.E desc[UR36][R6.64+0x120], R3 ;  /* 0x0001200306006986 */ /* 0x0001e2000c101924 */
[----:B------:R-:W-:Y:S01]  /*15010*/  ISETP.GT.AND P3, PT, R0, 0x50, P1 ;  /* 0x000000500000780c */ /* 0x000fe20000f64270 */
[----:B------:R-:W-:Y:S01]  /*15020*/  FMUL R65, R65, R2 ;  /* 0x0000000241417220 */ /* 0x000fe20000400000 */
[----:B0-----:R-:W-:Y:S02]  /*15030*/  @P2 MOV R6, R8 ;  /* 0x0000000800062202 */ /* 0x001fe40000000f00 */
[----:B------:R-:W-:-:S05]  /*15040*/  @P2 MOV R7, R9 ;  /* 0x0000000900072202 */ /* 0x000fca0000000f00 */
[----:B------:R0:W-:Y:S01]  /*15050*/  @P2 STG.E desc[UR36][R6.64+0x124], R63 ;  /* 0x0001243f06002986 */ /* 0x0001e2000c101924 */
[----:B------:R-:W-:Y:S01]  /*15060*/  ISETP.GT.AND P2, PT, R0, 0x51, P0 ;  /* 0x000000510000780c */ /* 0x000fe20000744270 */
[-C--:B------:R-:W-:Y:S02]  /*15070*/  FMUL R11, R64, R2.reuse ;  /* 0x00000002400b7220 */ /* 0x080fe40000400000 */
[----:B------:R-:W-:Y:S01]  /*15080*/  @P4 STG.E desc[UR36][R4.64+0x144], R65 ;  /* 0x0001444104004986 */ /* 0x000fe2000c101924 */
[----:B------:R-:W-:Y:S01]  /*15090*/  ISETP.GT.AND P4, PT, R0, 0x58, P0 ;  /* 0x000000580000780c */ /* 0x000fe20000784270 */
[-C--:B------:R-:W-:Y:S01]  /*150a0*/  FMUL R13, R66, R2.reuse ;  /* 0x00000002420d7220 */ /* 0x080fe20000400000 */
[C---:B------:R-:W-:Y:S01]  /*150b0*/  ISETP.GT.AND P6, PT, R0.reuse, 0x59, P1 ;  /* 0x000000590000780c */ /* 0x040fe20000fc4270 */
[----:B------:R1:W-:Y:S01]  /*150c0*/  @P3 STG.E desc[UR36][R4.64+0x140], R11 ;  /* 0x0001400b04003986 */ /* 0x0003e2000c101924 */
[----:B------:R-:W-:Y:S01]  /*150d0*/  ISETP.GT.AND P3, PT, R0, 0x58, P1 ;  /* 0x000000580000780c */ /* 0x000fe20000f64270 */
[----:B0-----:R-:W-:Y:S01]  /*150e0*/  @P5 IMAD.MOV.U32 R6, RZ, RZ, R8 ;  /* 0x000000ffff065224 */ /* 0x001fe200078e0008 */
[----:B------:R-:W-:Y:S01]  /*150f0*/  @P5 MOV R7, R9 ;  /* 0x0000000900075202 */ /* 0x000fe20000000f00 */
[----:B------:R-:W-:-:S04]  /*15100*/  FMUL R67, R67, R2 ;  /* 0x0000000243437220 */ /* 0x000fc80000400000 */
[----:B------:R0:W-:Y:S01]  /*15110*/  @P5 STG.E desc[UR36][R6.64+0x140], R13 ;  /* 0x0001400d06005986 */ /* 0x0001e2000c101924 */
[-C--:B------:R-:W-:Y:S01]  /*15120*/  FMUL R3, R68, R2.reuse ;  /* 0x0000000244037220 */ /* 0x080fe20000400000 */
[-C--:B------:R-:W-:Y:S01]  /*15130*/  FMUL R69, R69, R2.reuse ;  /* 0x0000000245457220 */ /* 0x080fe20000400000 */
[----:B-1----:R-:W-:Y:S01]  /*15140*/  FMUL R11, R70, R2 ;  /* 0x00000002460b7220 */ /* 0x002fe20000400000 */
[----:B0-----:R-:W-:Y:S01]  /*15150*/  @P2 MOV R6, R8 ;  /* 0x0000000800062202 */ /* 0x001fe20000000f00 */
[----:B------:R-:W-:-:S05]  /*15160*/  @P2 IMAD.MOV.U32 R7, RZ, RZ, R9 ;  /* 0x000000ffff072224 */ /* 0x000fca00078e0009 */
[----:B------:R0:W-:Y:S01]  /*15170*/  @P2 STG.E desc[UR36][R6.64+0x144], R67 ;  /* 0x0001444306002986 */ /* 0x0001e2000c101924 */
[----:B------:R-:W-:-:S03]  /*15180*/  ISETP.GT.AND P2, PT, R0, 0x59, P0 ;  /* 0x000000590000780c */ /* 0x000fc60000744270 */
[----:B------:R-:W-:Y:S04]  /*15190*/  @P3 STG.E desc[UR36][R4.64+0x160], R3 ;  /* 0x0001600304003986 */ /* 0x000fe8000c101924 */
[----:B------:R-:W-:Y:S01]  /*151a0*/  @P6 STG.E desc[UR36][R4.64+0x164], R69 ;  /* 0x0001644504006986 */ /* 0x000fe2000c101924 */
[----:B0-----:R-:W-:Y:S02]  /*151b0*/  @P4 MOV R6, R8 ;  /* 0x0000000800064202 */ /* 0x001fe40000000f00 */
[----:B------:R-:W-:-:S05]  /*151c0*/  @P4 MOV R7, R9 ;  /* 0x0000000900074202 */ /* 0x000fca0000000f00 */
[----:B------:R0:W-:Y:S01]  /*151d0*/  @P4 STG.E desc[UR36][R6.64+0x160], R11 ;  /* 0x0001600b06004986 */ /* 0x0001e2000c101924 */
[C---:B------:R-:W-:Y:S02]  /*151e0*/  ISETP.GT.AND P4, PT, R0.reuse, 0x60, P0 ;  /* 0x000000600000780c */ /* 0x040fe40000784270 */
[C---:B------:R-:W-:Y:S02]  /*151f0*/  ISETP.GT.AND P5, PT, R0.reuse, 0x61, P1 ;  /* 0x000000610000780c */ /* 0x040fe40000fa4270 */
[C---:B------:R-:W-:Y:S01]  /*15200*/  ISETP.GT.AND P3, PT, R0.reuse, 0x60, P1 ;  /* 0x000000600000780c */ /* 0x040fe20000f64270 */
[-C--:B------:R-:W-:Y:S01]  /*15210*/  FMUL R71, R71, R2.reuse ;  /* 0x0000000247477220 */ /* 0x080fe20000400000 */
[----:B------:R-:W-:Y:S01]  /*15220*/  ISETP.GT.AND P6, PT, R0, 0x61, P0 ;  /* 0x000000610000780c */ /* 0x000fe200007c4270 */
[-C--:B------:R-:W-:Y:S01]  /*15230*/  FMUL R73, R73, R2.reuse ;  /* 0x0000000249497220 */ /* 0x080fe20000400000 */
[----:B0-----:R-:W-:Y:S01]  /*15240*/  @P2 IMAD.MOV.U32 R6, RZ, RZ, R8 ;  /* 0x000000ffff062224 */ /* 0x001fe200078e0008 */
[----:B------:R-:W-:Y:S01]  /*15250*/  @P2 MOV R7, R9 ;  /* 0x0000000900072202 */ /* 0x000fe20000000f00 */
[-C--:B------:R-:W-:Y:S01]  /*15260*/  FMUL R13, R72, R2.reuse ;  /* 0x00000002480d7220 */ /* 0x080fe20000400000 */
[----:B------:R-:W-:-:S03]  /*15270*/  FMUL R3, R74, R2 ;  /* 0x000000024a037220 */ /* 0x000fc60000400000 */
        /* <DEDUP_REMOVED lines=15> */
[-C--:B------:R-:W-:Y:S01]  /*15370*/  FMUL R11, R76, R2.reuse ;  /* 0x000000024c0b7220 */ /* 0x080fe20000400000 */
[----:B------:R-:W-:Y:S01]  /*15380*/  FMUL R13, R78, R2 ;  /* 0x000000024e0d7220 */ /* 0x000fe20000400000 */
[----:B------:R-:W-:Y:S01]  /*15390*/  @P5 STG.E desc[UR36][R4.64+0x1a4], R77 ;  /* 0x0001a44d04005986 */ /* 0x000fe2000c101924 */
[C---:B------:R-:W-:Y:S02]  /*153a0*/  ISETP.GT.AND P5, PT, R0.reuse, 0x70, P0 ;  /* 0x000000700000780c */ /* 0x040fe400007a4270 */
[----:B------:R-:W-:Y:S01]  /*153b0*/  ISETP.GT.AND P4, PT, R0, 0x70, P1 ;  /* 0x000000700000780c */ /* 0x000fe20000f84270 */
[----:B------:R1:W-:Y:S01]  /*153c0*/  @P2 STG.E desc[UR36][R4.64+0x1a0], R11 ;  /* 0x0001a00b04002986 */ /* 0x0003e2000c101924 */
[----:B0-----:R-:W-:Y:S01]  /*153d0*/  @P3 IMAD.MOV.U32 R6, RZ, RZ, R8 ;  /* 0x000000ffff063224 */ /* 0x001fe200078e0008 */
[----:B------:R-:W-:-:S02]  /*153e0*/  @P3 MOV R7, R9 ;  /* 0x0000000900073202 */ /* 0x000fc40000000f00 */
[C---:B------:R-:W-:Y:S01]  /*153f0*/  ISETP.GT.AND P2, PT, R0.reuse, 0x71, P1 ;  /* 0x000000710000780c */ /* 0x040fe20000f44270 */
[-C--:B------:R-:W-:Y:S02]  /*15400*/  FMUL R79, R79, R2.reuse ;  /* 0x000000024f4f7220 */ /* 0x080fe40000400000 */
[----:B------:R0:W-:Y:S01]  /*15410*/  @P3 STG.E desc[UR36][R6.64+0x1a0], R13 ;  /* 0x0001a00d06003986 */ /* 0x0001e2000c101924 */
[----:B------:R-:W-:Y:S01]  /*15420*/  ISETP.GT.AND P3, PT, R0, 0x71, P0 ;  /* 0x000000710000780c */ /* 0x000fe20000764270 */
[-C--:B------:R-:W-:Y:S01]  /*15430*/  FMUL R3, R80, R2.reuse ;  /* 0x0000000250037220 */ /* 0x080fe20000400000 */
[-C--:B------:R-:W-:Y:S01]  /*15440*/  FMUL R81, R81, R2.reuse ;  /* 0x0000000251517220 */ /* 0x080fe20000400000 */
[----:B-1----:R-:W-:Y:S01]  /*15450*/  FMUL R11, R82, R2 ;  /* 0x00000002520b7220 */ /* 0x002fe20000400000 */
[----:B0-----:R-:W-:Y:S01]  /*15460*/  @P6 MOV R6, R8 ;  /* 0x0000000800066202 */ /* 0x001fe20000000f00 */
[----:B------:R-:W-:-:S05]  /*15470*/  @P6 IMAD.MOV.U32 R7, RZ, RZ, R9 ;  /* 0x000000ffff076224 */ /* 0x000fca00078e0009 */
[----:B------:R0:W-:Y:S01]  /*15480*/  @P6 STG.E desc[UR36][R6.64+0x1a4], R79 ;  /* 0x0001a44f06006986 */ /* 0x0001e2000c101924 */
[----:B------:R-:W-:Y:S01]  /*15490*/  ISETP.GT.AND P6, PT, R0, 0x79, P1 ;  /* 0x000000790000780c */ /* 0x000fe20000fc4270 */
[----:B------:R-:W-:Y:S02]  /*154a0*/  FMUL R83, R83, R2 ;  /* 0x0000000253537220 */ /* 0x000fe40000400000 */
[----:B------:R-:W-:Y:S04]  /*154b0*/  @P4 STG.E desc[UR36][R4.64+0x1c0], R3 ;  /* 0x0001c00304004986 */ /* 0x000fe8000c101924 */
[----:B------:R-:W-:Y:S01]  /*154c0*/  @P2 STG.E desc[UR36][R4.64+0x1c4], R81 ;  /* 0x0001c45104002986 */ /* 0x000fe2000c101924 */
[----:B0-----:R-:W-:Y:S02]  /*154d0*/  @P5 MOV R6, R8 ;  /* 0x0000000800065202 */ /* 0x001fe40000000f00 */
[----:B------:R-:W-:-:S02]  /*154e0*/  @P5 MOV R7, R9 ;  /* 0x0000000900075202 */ /* 0x000fc40000000f00 */
[----:B------:R-:W-:-:S03]  /*154f0*/  ISETP.GT.AND P2, PT, R0, 0x78, P0 ;  /* 0x000000780000780c */ /* 0x000fc60000744270 */
[----:B------:R0:W-:Y:S01]  /*15500*/  @P5 STG.E desc[UR36][R6.64+0x1c0], R11 ;  /* 0x0001c00b06005986 */ /* 0x0001e2000c101924 */
[----:B------:R-:W-:Y:S01]  /*15510*/  ISETP.GT.AND P4, PT, R0, 0x78, P1 ;  /* 0x000000780000780c */ /* 0x000fe20000f84270 */
[----:B------:R-:W-:Y:S01]  /*15520*/  FMUL R85, R85, R2 ;  /* 0x0000000255557220 */ /* 0x000fe20000400000 */
[----:B0-----:R-:W-:Y:S01]  /*15530*/  @P3 IMAD.MOV.U32 R6, RZ, RZ, R8 ;  /* 0x000000ffff063224 */ /* 0x001fe200078e0008 */
[----:B------:R-:W-:-:S05]  /*15540*/  @P3 MOV R7, R9 ;  /* 0x0000000900073202 */ /* 0x000fca0000000f00 */
[----:B------:R0:W-:Y:S01]  /*15550*/  @P3 STG.E desc[UR36][R6.64+0x1c4], R83 ;  /* 0x0001c45306003986 */ /* 0x0001e2000c101924 */
[----:B------:R-:W-:Y:S01]  /*15560*/  ISETP.GT.AND P3, PT, R0, 0x79, P0 ;  /* 0x000000790000780c */ /* 0x000fe20000764270 */
[-C--:B------:R-:W-:Y:S01]  /*15570*/  FMUL R3, R84, R2.reuse ;  /* 0x0000000254037220 */ /* 0x080fe20000400000 */
[----:B------:R-:W-:Y:S01]  /*15580*/  FMUL R13, R86, R2 ;  /* 0x00000002560d7220 */ /* 0x000fe20000400000 */
        /* <DEDUP_REMOVED lines=16> */
[----:B------:R-:W-:-:S03]  /*15690*/  FMUL R91, R91, R2 ;  /* 0x000000025b5b7220 */ /* 0x000fc60000400000 */
[----:B------:R-:W-:Y:S01]  /*156a0*/  @P5 STG.E desc[UR36][R4.64+0x200], R11 ;  /* 0x0002000b04005986 */ /* 0x000fe2000c101924 */
[----:B------:R-:W-:-:S03]  /*156b0*/  ISETP.GT.AND P5, PT, R0, 0x88, P0 ;  /* 0x000000880000780c */ /* 0x000fc600007a4270 */
[----:B------:R-:W-:Y:S01]  /*156c0*/  @P4 STG.E desc[UR36][R4.64+0x204], R89 ;  /* 0x0002045904004986 */ /* 0x000fe2000c101924 */
[----:B0-----:R-:W-:Y:S01]  /*156d0*/  @P6 IMAD.MOV.U32 R6, RZ, RZ, R8 ;  /* 0x000000ffff066224 */ /* 0x001fe200078e0008 */
[----:B------:R-:W-:-:S05]  /*156e0*/  @P6 MOV R7, R9 ;  /* 0x0000000900076202 */ /* 0x000fca0000000f00 */
[----:B------:R0:W-:Y:S01]  /*156f0*/  @P6 STG.E desc[UR36][R6.64+0x200], R3 ;  /* 0x0002000306006986 */ /* 0x0001e2000c101924 */
[C---:B------:R-:W-:Y:S02]  /*15700*/  ISETP.GT.AND P3, PT, R0.reuse, 0x88, P1 ;  /* 0x000000880000780c */ /* 0x040fe40000f64270 */
[----:B------:R-:W-:Y:S02]  /*15710*/  ISETP.GT.AND P4, PT, R0, 0x89, P1 ;  /* 0x000000890000780c */ /* 0x000fe40000f84270 */
[----:B0-----:R-:W-:Y:S01]  /*15720*/  @P2 MOV R6, R8 ;  /* 0x0000000800062202 */ /* 0x001fe20000000f00 */
[----:B------:R-:W-:-:S05]  /*15730*/  @P2 IMAD.MOV.U32 R7, RZ, RZ, R9 ;  /* 0x000000ffff072224 */ /* 0x000fca00078e0009 */
[----:B------:R0:W-:Y:S01]  /*15740*/  @P2 STG.E desc[UR36][R6.64+0x204], R91 ;  /* 0x0002045b06002986 */ /* 0x0001e2000c101924 */
[----:B------:R-:W-:Y:S01]  /*15750*/  ISETP.GT.AND P2, PT, R0, 0x89, P0 ;  /* 0x000000890000780c */ /* 0x000fe20000744270 */
[-C--:B------:R-:W-:Y:S01]  /*15760*/  FMUL R13, R92, R2.reuse ;  /* 0x000000025c0d7220 */ /* 0x080fe20000400000 */
[-C--:B------:R-:W-:Y:S01]  /*15770*/  FMUL R93, R93, R2.reuse ;  /* 0x000000025d5d7220 */ /* 0x080fe20000400000 */
[----:B------:R-:W-:Y:S01]  /*15780*/  FMUL R11, R94, R2 ;  /* 0x000000025e0b7220 */ /* 0x000fe20000400000 */
[C---:B------:R-:W-:Y:S02]  /*15790*/  ISETP.GT.AND P6, PT, R0.reuse, 0x91, P1 ;  /* 0x000000910000780c */ /* 0x040fe40000fc4270 */
[----:B------:R-:W-:Y:S01]  /*157a0*/  @P3 STG.E desc[UR36][R4.64+0x220], R13 ;  /* 0x0002200d04003986 */ /* 0x000fe2000c101924 */
[----:B0-----:R-:W-:Y:S02]  /*157b0*/  @P5 MOV R6, R8 ;  /* 0x0000000800065202 */ /* 0x001fe40000000f00 */
[-C--:B------:R-:W-:Y:S01]  /*157c0*/  @P5 MOV R7, R9.reuse ;  /* 0x0000000900075202 */ /* 0x080fe20000000f00 */
[----:B------:R-:W-:Y:S01]  /*157d0*/  @P4 STG.E desc[UR36][R4.64+0x224], R93 ;  /* 0x0002245d04004986 */ /* 0x000fe2000c101924 */
[C---:B------:R-:W-:Y:S01]  /*157e0*/  ISETP.GT.AND P3, PT, R0.reuse, 0x90, P1 ;  /* 0x000000900000780c */ /* 0x040fe20000f64270 */
[-C--:B------:R-:W-:Y:S01]  /*157f0*/  FMUL R95, R95, R2.reuse ;  /* 0x000000025f5f7220 */ /* 0x080fe20000400000 */
[----:B------:R-:W-:Y:S01]  /*15800*/  ISETP.GT.AND P4, PT, R0, 0x90, P0 ;  /* 0x000000900000780c */ /* 0x000fe20000784270 */
[----:B------:R0:W-:Y:S01]  /*15810*/  @P5 STG.E desc[UR36][R6.64+0x220], R11 ;  /* 0x0002200b06005986 */ /* 0x0001e2000c101924 */
[-C--:B------:R-:W-:Y:S01]  /*15820*/  FMUL R3, R96, R2.reuse ;  /* 0x0000000260037220 */ /* 0x080fe20000400000 */
[----:B------:R-:W-:Y:S01]  /*15830*/  FMUL R97, R97, R2 ;  /* 0x0000000261617220 */ /* 0x000fe20000400000 */
[----:B0-----:R-:W-:Y:S01]  /*15840*/  @P2 IMAD.MOV.U32 R6, RZ, RZ, R8 ;  /* 0x000000ffff062224 */ /* 0x001fe200078e0008 */
        /* <DEDUP_REMOVED lines=8> */
[C---:B------:R-:W-:Y:S02]  /*158d0*/  ISETP.GT.AND P6, PT, R0.reuse, 0x98, P0 ;  /* 0x000000980000780c */ /* 0x040fe400007c4270 */
[----:B0-----:R-:W-:Y:S01]  /*158e0*/  @P4 MOV R6, R8 ;  /* 0x0000000800064202 */ /* 0x001fe20000000f00 */
[----:B------:R-:W-:Y:S02]  /*158f0*/  @P4 IMAD.MOV.U32 R7, RZ, RZ, R9 ;  /* 0x000000ffff074224 */ /* 0x000fe400078e0009 */
[-C--:B------:R-:W-:Y:S01]  /*15900*/  FMUL R99, R99, R2.reuse ;  /* 0x0000000263637220 */ /* 0x080fe20000400000 */
[-C--:B------:R-:W-:Y:S02]  /*15910*/  FMUL R101, R101, R2.reuse ;  /* 0x0000000265657220 */ /* 0x080fe40000400000 */
[----:B------:R0:W-:Y:S01]  /*15920*/  @P4 STG.E desc[UR36][R6.64+0x240], R13 ;  /* 0x0002400d06004986 */ /* 0x0001e2000c101924 */
[----:B------:R-:W-:Y:S01]  /*15930*/  ISETP.GT.AND P4, PT, R0, 0x99, P0 ;  /* 0x000000990000780c */ /* 0x000fe20000784270 */
[-C--:B------:R-:W-:Y:S01]  /*15940*/  FMUL R11, R100, R2.reuse ;  /* 0x00000002640b7220 */ /* 0x080fe20000400000 */
[----:B-1----:R-:W-:Y:S01]  /*15950*/  FMUL R3, R102, R2 ;  /* 0x0000000266037220 */ /* 0x002fe20000400000 */
[----:B0-----:R-:W-:-:S02]  /*15960*/  @P2 MOV R6, R8 ;  /* 0x0000000800062202 */ /* 0x001fc40000000f00 */
[----:B------:R-:W-:-:S05]  /*15970*/  @P2 MOV R7, R9 ;  /* 0x0000000900072202 */ /* 0x000fca0000000f00 */
[----:B------:R0:W-:Y:S04]  /*15980*/  @P2 STG.E desc[UR36][R6.64+0x244], R99 ;  /* 0x0002446306002986 */ /* 0x0001e8000c101924 */
[----:B------:R-:W-:Y:S01]  /*15990*/  @P5 STG.E desc[UR36][R4.64+0x264], R101 ;  /* 0x0002646504005986 */ /* 0x000fe2000c101924 */
[----:B------:R-:W-:-:S03]  /*159a0*/  ISETP.GT.AND P5, PT, R0, 0xa1, P1 ;  /* 0x000000a10000780c */ /* 0x000fc60000fa4270 */
[----:B------:R1:W-:Y:S01]  /*159b0*/  @P3 STG.E desc[UR36][R4.64+0x260], R11 ;  /* 0x0002600b04003986 */ /* 0x0003e2000c101924 */
[C---:B------:R-:W-:Y:S01]  /*159c0*/  ISETP.GT.AND P3, PT, R0.reuse, 0xa0, P0 ;  /* 0x000000a00000780c */ /* 0x040fe20000764270 */
[----:B0-----:R-:W-:Y:S01]  /*159d0*/  @P6 IMAD.MOV.U32 R6, RZ, RZ, R8 ;  /* 0x000000ffff066224 */ /* 0x001fe200078e0008 */
[----:B------:R-:W-:Y:S02]  /*159e0*/  @P6 MOV R7, R9 ;  /* 0x0000000900076202 */ /* 0x000fe40000000f00 */
[C---:B------:R-:W-:Y:S01]  /*159f0*/  ISETP.GT.AND P2, PT, R0.reuse, 0xa0, P1 ;  /* 0x000000a00000780c */ /* 0x040fe20000f44270 */
[-C--:B------:R-:W-:Y:S02]  /*15a00*/  FMUL R103, R103, R2.reuse ;  /* 0x0000000267677220 */ /* 0x080fe40000400000 */
[----:B------:R0:W-:Y:S01]  /*15a10*/  @P6 STG.E desc[UR36][R6.64+0x260], R3 ;  /* 0x0002600306006986 */ /* 0x0001e2000c101924 */
[-C--:B------:R-:W-:Y:S01]  /*15a20*/  FMUL R105, R105, R2.reuse ;  /* 0x0000000269697220 */ /* 0x080fe20000400000 */
[----:B------:R-:W-:Y:S01]  /*15a30*/  ISETP.GT.AND P6, PT, R0, 0xa1, P0 ;  /* 0x000000a10000780c */ /* 0x000fe200007c4270 */
[-C--:B------:R-:W-:Y:S01]  /*15a40*/  FMUL R13, R104, R2.reuse ;  /* 0x00000002680d7220 */ /* 0x080fe20000400000 */
[----:B-1----:R-:W-:Y:S01]  /*15a50*/  FMUL R11, R106, R2 ;  /* 0x000000026a0b7220 */ /* 0x002fe20000400000 */
[----:B0-----:R-:W-:Y:S01]  /*15a60*/  @P4 MOV R6, R8 ;  /* 0x0000000800064202 */ /* 0x001fe20000000f00 */
[----:B------:R-:W-:-:S05]  /*15a70*/  @P4 IMAD.MOV.U32 R7, RZ, RZ, R9 ;  /* 0x000000ffff074224 */ /* 0x000fca00078e0009 */
[----:B------:R0:W-:Y:S04]  /*15a80*/  @P4 STG.E desc[UR36][R6.64+0x264], R103 ;  /* 0x0002646706004986 */ /* 0x0001e8000c101924 */
[----:B------:R-:W-:Y:S01]  /*15a90*/  @P5 STG.E desc[UR36][R4.64+0x284], R105 ;  /* 0x0002846904005986 */ /* 0x000fe2000c101924 */
[C---:B------:R-:W-:Y:S02]  /*15aa0*/  ISETP.GT.AND P5, PT, R0.reuse, 0xa8, P0 ;  /* 0x000000a80000780c */ /* 0x040fe400007a4270 */
[----:B------:R-:W-:Y:S01]  /*15ab0*/  ISETP.GT.AND P4, PT, R0, 0xa8, P1 ;  /* 0x000000a80000780c */ /* 0x000fe20000f84270 */
[----:B------:R1:W-:Y:S01]  /*15ac0*/  @P2 STG.E desc[UR36][R4.64+0x280], R13 ;  /* 0x0002800d04002986 */ /* 0x0003e2000c101924 */
[----:B0-----:R-:W-:Y:S02]  /*15ad0*/  @P3 MOV R6, R8 ;  /* 0x0000000800063202 */ /* 0x001fe40000000f00 */
        /* <DEDUP_REMOVED lines=11> */
[C---:B------:R-:W-:Y:S01]  /*15b90*/  ISETP.GT.AND P6, PT, R0.reuse, 0xb1, P1 ;  /* 0x000000b10000780c */ /* 0x040fe20000fc4270 */
[----:B------:R-:W-:Y:S02]  /*15ba0*/  FMUL R111, R111, R2 ;  /* 0x000000026f6f7220 */ /* 0x000fe40000400000 */
[----:B------:R1:W-:Y:S01]  /*15bb0*/  @P4 STG.E desc[UR36][R4.64+0x2a0], R3 ;  /* 0x0002a00304004986 */ /* 0x0003e2000c101924 */
[----:B------:R-:W-:-:S03]  /*15bc0*/  ISETP.GT.AND P4, PT, R0, 0xb0, P1 ;  /* 0x000000b00000780c */ /* 0x000fc60000f84270 */
[----:B------:R-:W-:Y:S01]  /*15bd0*/  @P2 STG.E desc[UR36][R4.64+0x2a4], R109 ;  /* 0x0002a46d04002986 */ /* 0x000fe2000c101924 */
[----:B0-----:R-:W-:Y:S01]  /*15be0*/  @P5 MOV R6, R8 ;  /* 0x0000000800065202 */ /* 0x001fe20000000f00 */
[----:B------:R-:W-:Y:S01]  /*15bf0*/  @P5 IMAD.MOV.U32 R7, RZ, RZ, R9 ;  /* 0x000000ffff075224 */ /* 0x000fe200078e0009 */
[----:B------:R-:W-:-:S04]  /*15c00*/  ISETP.GT.AND P2, PT, R0, 0xb0, P0 ;  /* 0x000000b00000780c */ /* 0x000fc80000744270 */
[----:B------:R0:W-:Y:S01]  /*15c10*/  @P5 STG.E desc[UR36][R6.64+0x2a0], R13 ;  /* 0x0002a00d06005986 */ /* 0x0001e2000c101924 */
[-C--:B------:R-:W-:Y:S01]  /*15c20*/  FMUL R113, R113, R2.reuse ;  /* 0x0000000271717220 */ /* 0x080fe20000400000 */
[----:B-1----:R-:W-:Y:S01]  /*15c30*/  FMUL R3, R112, R2 ;  /* 0x0000000270037220 */ /* 0x002fe20000400000 */
[----:B0-----:R-:W-:Y:S02]  /*15c40*/  @P3 MOV R6, R8 ;  /* 0x0000000800063202 */ /* 0x001fe40000000f00 */
[----:B------:R-:W-:-:S05]  /*15c50*/  @P3 MOV R7, R9 ;  /* 0x0000000900073202 */ /* 0x000fca0000000f00 */
[----:B------:R0:W-:Y:S01]  /*15c60*/  @P3 STG.E desc[UR36][R6.64+0x2a4], R111 ;  /* 0x0002a46f06003986 */ /* 0x0001e2000c101924 */
[----:B------:R-:W-:Y:S01]  /*15c70*/  ISETP.GT.AND P3, PT, R0, 0xb1, P0 ;  /* 0x000000b10000780c */ /* 0x000fe20000764270 */
[----:B------:R-:W-:Y:S02]  /*15c80*/  FMUL R11, R114, R2 ;  /* 0x00000002720b7220 */ /* 0x000fe40000400000 */
        /* <DEDUP_REMOVED lines=16> */
[----:B------:R-:W-:-:S03]  /*15d90*/  FMUL R119, R119, R2 ;  /* 0x0000000277777220 */ /* 0x000fc60000400000 */
[----:B------:R-:W-:Y:S01]  /*15da0*/  @P4 STG.E desc[UR36][R4.64+0x2e4], R117 ;  /* 0x0002e47504004986 */ /* 0x000fe2000c101924 */
[----:B------:R-:W-:-:S03]  /*15db0*/  ISETP.GT.AND P4, PT, R0, 0xc1, P1 ;  /* 0x000000c10000780c */ /* 0x000fc60000f84270 */
[----:B------:R-:W-:Y:S01]  /*15dc0*/  @P5 STG.E desc[UR36][R4.64+0x2e0], R13 ;  /* 0x0002e00d04005986 */ /* 0x000fe2000c101924 */
[----:B0-----:R-:W-:Y:S02]  /*15dd0*/  @P6 MOV R6, R8 ;  /* 0x0000000800066202 */ /* 0x001fe40000000f00 */
[----:B------:R-:W-:Y:S02]  /*15de0*/  @P6 MOV R7, R9 ;  /* 0x0000000900076202 */ /* 0x000fe40000000f00 */
        /* <DEDUP_REMOVED lines=8> */
[-C--:B------:R-:W-:Y:S02]  /*15e70*/  FMUL R11, R120, R2.reuse ;  /* 0x00000002780b7220 */ /* 0x080fe40000400000 */
[----:B------:R-:W-:Y:S01]  /*15e80*/  @P4 STG.E desc[UR36][R4.64+0x304], R121 ;  /* 0x0003047904004986 */ /* 0x000fe2000c101924 */
[----:B------:R-:W-:Y:S01]  /*15e90*/  ISETP.GT.AND P4, PT, R0, 0xc8, P0 ;  /* 0x000000c80000780c */ /* 0x000fe20000784270 */
[----:B------:R-:W-:Y:S01]  /*15ea0*/  FMUL R13, R122, R2 ;  /* 0x000000027a0d7220 */ /* 0x000fe20000400000 */
[C---:B------:R-:W-:Y:S01]  /*15eb0*/  ISETP.GT.AND P6, PT, R0.reuse, 0xc9, P1 ;  /* 0x000000c90000780c */ /* 0x040fe20000fc4270 */
[----:B------:R1:W-:Y:S01]  /*15ec0*/  @P3 STG.E desc[UR36][R4.64+0x300], R11 ;  /* 0x0003000b04003986 */ /* 0x0003e2000c101924 */
[----:B------:R-:W-:Y:S02]  /*15ed0*/  ISETP.GT.AND P3, PT, R0, 0xc8, P1 ;  /* 0x000000c80000780c */ /* 0x000fe40000f64270 */
[----:B0-----:R-:W-:Y:S01]  /*15ee0*/  @P5 MOV R6, R8 ;  /* 0x0000000800065202 */ /* 0x001fe20000000f00 */
[----:B------:R-:W-:-:S02]  /*15ef0*/  @P5 IMAD.MOV.U32 R7, RZ, RZ, R9 ;  /* 0x000000ffff075224 */ /* 0x000fc400078e0009 */
[----:B------:R-:W-:-:S03]  /*15f00*/  FMUL R123, R123, R2 ;  /* 0x000000027b7b7220 */ /* 0x000fc60000400000 */
[----:B------:R0:W-:Y:S01]  /*15f10*/  @P5 STG.E desc[UR36][R6.64+0x300], R13 ;  /* 0x0003000d06005986 */ /* 0x0001e2000c101924 */
[-C--:B------:R-:W-:Y:S01]  /*15f20*/  FMUL R3, R124, R2.reuse ;  /* 0x000000027c037220 */ /* 0x080fe20000400000 */
[-C--:B------:R-:W-:Y:S01]  /*15f30*/  FMUL R125, R125, R2.reuse ;  /* 0x000000027d7d7220 */ /* 0x080fe20000400000 */
[----:B-1----:R-:W-:Y:S01]  /*15f40*/  FMUL R11, R126, R2 ;  /* 0x000000027e0b7220 */ /* 0x002fe20000400000 */
[----:B0-----:R-:W-:Y:S02]  /*15f50*/  @P2 MOV R6, R8 ;  /* 0x0000000800062202 */ /* 0x001fe40000000f00 */
[----:B------:R-:W-:-:S05]  /*15f60*/  @P2 MOV R7, R9 ;  /* 0x0000000900072202 */ /* 0x000fca0000000f00 */
[----:B------:R0:W-:Y:S01]  /*15f70*/  @P2 STG.E desc[UR36][R6.64+0x304], R123 ;  /* 0x0003047b06002986 */ /* 0x0001e2000c101924 */
[----:B------:R-:W-:-:S03]  /*15f80*/  ISETP.GT.AND P2, PT, R0, 0xc9, P0 ;  /* 0x000000c90000780c */ /* 0x000fc60000744270 */
[----:B------:R-:W-:Y:S04]  /*15f90*/  @P3 STG.E desc[UR36][R4.64+0x320], R3 ;  /* 0x0003200304003986 */ /* 0x000fe8000c101924 */
[----:B------:R-:W-:Y:S01]  /*15fa0*/  @P6 STG.E desc[UR36][R4.64+0x324], R125 ;  /* 0x0003247d04006986 */ /* 0x000fe2000c101924 */
[----:B0-----:R-:W-:Y:S01]  /*15fb0*/  @P4 IMAD.MOV.U32 R6, RZ, RZ, R8 ;  /* 0x000000ffff064224 */ /* 0x001fe200078e0008 */
[----:B------:R-:W-:-:S05]  /*15fc0*/  @P4 MOV R7, R9 ;  /* 0x0000000900074202 */ /* 0x000fca0000000f00 */
[----:B------:R0:W-:Y:S01]  /*15fd0*/  @P4 STG.E desc[UR36][R6.64+0x320], R11 ;  /* 0x0003200b06004986 */ /* 0x0001e2000c101924 */
[C---:B------:R-:W-:Y:S02]  /*15fe0*/  ISETP.GT.AND P4, PT, R0.reuse, 0xd0, P0 ;  /* 0x000000d00000780c */ /* 0x040fe40000784270 */
[C---:B------:R-:W-:Y:S02]  /*15ff0*/  ISETP.GT.AND P3, PT, R0.reuse, 0xd0, P1 ;  /* 0x000000d00000780c */ /* 0x040fe40000f64270 */
[C---:B------:R-:W-:Y:S01]  /*16000*/  ISETP.GT.AND P5, PT, R0.reuse, 0xd1, P1 ;  /* 0x000000d10000780c */ /* 0x040fe20000fa4270 */
[----:B------:R-:W-:Y:S01]  /*16010*/  FMUL R127, R127, R2 ;  /* 0x000000027f7f7220 */ /* 0x000fe20000400000 */
[----:B------:R-:W-:Y:S02]  /*16020*/  ISETP.GT.AND P6, PT, R0, 0xd1, P0 ;  /* 0x000000d10000780c */ /* 0x000fe400007c4270 */
[----:B0-----:R-:W-:Y:S01]  /*16030*/  @P2 MOV R6, R8 ;  /* 0x0000000800062202 */ /* 0x001fe20000000f00 */
[----:B------:R-:W-:-:S02]  /*16040*/  @P2 IMAD.MOV.U32 R7, RZ, RZ, R9 ;  /* 0x000000ffff072224 */ /* 0x000fc400078e0009 */
[-C--:B------:R-:W-:Y:S01]  /*16050*/  FMUL R13, R128, R2.reuse ;  /* 0x00000002800d7220 */ /* 0x080fe20000400000 */
[-C--:B------:R-:W-:Y:S01]  /*16060*/  FMUL R129, R129, R2.reuse ;  /* 0x0000000281817220 */ /* 0x080fe20000400000 */
[-C--:B------:R-:W-:Y:S01]  /*16070*/  FMUL R3, R130, R2.reuse ;  /* 0x0000000282037220 */ /* 0x080fe20000400000 */
        /* <DEDUP_REMOVED lines=16> */
[----:B------:R-:W-:Y:S01]  /*16180*/  ISETP.GT.AND P4, PT, R0, 0xe0, P1 ;  /* 0x000000e00000780c */ /* 0x000fe20000f84270 */
[----:B------:R-:W-:Y:S01]  /*16190*/  FMUL R13, R134, R2 ;  /* 0x00000002860d7220 */ /* 0x000fe20000400000 */
[----:B------:R-:W-:Y:S01]  /*161a0*/  @P5 STG.E desc[UR36][R4.64+0x364], R133 ;  /* 0x0003648504005986 */ /* 0x000fe2000c101924 */
[----:B------:R-:W-:-:S03]  /*161b0*/  ISETP.GT.AND P5, PT, R0, 0xe0, P0 ;  /* 0x000000e00000780c */ /* 0x000fc600007a4270 */
[----:B------:R1:W-:Y:S01]  /*161c0*/  @P2 STG.E desc[UR36][R4.64+0x360], R11 ;  /* 0x0003600b04002986 */ /* 0x0003e2000c101924 */
[----:B0-----:R-:W-:Y:S01]  /*161d0*/  @P3 MOV R6, R8 ;  /* 0x0000000800063202 */ /* 0x001fe20000000f00 */
[----:B------:R-:W-:Y:S01]  /*161e0*/  @P3 IMAD.MOV.U32 R7, RZ, RZ, R9 ;  /* 0x000000ffff073224 */ /* 0x000fe200078e0009 */
[----:B------:R-:W-:Y:S01]  /*161f0*/  ISETP.GT.AND P2, PT, R0, 0xe1, P1 ;  /* 0x000000e10000780c */ /* 0x000fe20000f44270 */
        /* <DEDUP_REMOVED lines=9> */
[----:B------:R1:W-:Y:S01]  /*16290*/  @P4 STG.E desc[UR36][R4.64+0x380], R3 ;  /* 0x0003800304004986 */ /* 0x0003e2000c101924 */
[C---:B------:R-:W-:Y:S02]  /*162a0*/  ISETP.GT.AND P4, PT, R0.reuse, 0xe8, P0 ;  /* 0x000000e80000780c */ /* 0x040fe40000784270 */
[C---:B------:R-:W-:Y:S01]  /*162b0*/  ISETP.GT.AND P6, PT, R0.reuse, 0xe9, P1 ;  /* 0x000000e90000780c */ /* 0x040fe20000fc4270 */
[----:B------:R-:W-:Y:S01]  /*162c0*/  @P2 STG.E desc[UR36][R4.64+0x384], R137 ;  /* 0x0003848904002986 */ /* 0x000fe2000c101924 */
[----:B------:R-:W-:Y:S01]  /*162d0*/  ISETP.GT.AND P2, PT, R0, 0xe8, P1 ;  /* 0x000000e80000780c */ /* 0x000fe20000f44270 */
[----:B0-----:R-:W-:Y:S01]  /*162e0*/  @P5 IMAD.MOV.U32 R6, RZ, RZ, R8 ;  /* 0x000000ffff065224 */ /* 0x001fe200078e0008 */
[----:B------:R-:W-:Y:S01]  /*162f0*/  @P5 MOV R7, R9 ;  /* 0x0000000900075202 */ /* 0x000fe20000000f00 */
[----:B------:R-:W-:-:S04]  /*16300*/  FMUL R139, R139, R2 ;  /* 0x000000028b8b7220 */ /* 0x000fc80000400000 */
[----:B------:R0:W-:Y:S01]  /*16310*/  @P5 STG.E desc[UR36][R6.64+0x380], R11 ;  /* 0x0003800b06005986 */ /* 0x0001e2000c101924 */
[----:B------:R-:W-:Y:S01]  /*16320*/  ISETP.GT.AND P5, PT, R0, 0xe9, P0 ;  /* 0x000000e90000780c */ /* 0x000fe200007a4270 */
[-C--:B-1----:R-:W-:Y:S01]  /*16330*/  FMUL R3, R140, R2.reuse ;  /* 0x000000028c037220 */ /* 0x082fe20000400000 */
[-C--:B------:R-:W-:Y:S01]  /*16340*/  FMUL R141, R141, R2.reuse ;  /* 0x000000028d8d7220 */ /* 0x080fe20000400000 */
[----:B------:R-:W-:Y:S01]  /*16350*/  FMUL R13, R142, R2 ;  /* 0x000000028e0d7220 */ /* 0x000fe20000400000 */
        /* <DEDUP_REMOVED lines=9> */
[C---:B------:R-:W-:Y:S01]  /*163f0*/  ISETP.GT.AND P4, PT, R0.reuse, 0xf0, P0 ;  /* 0x000000f00000780c */ /* 0x040fe20000784270 */
[-C--:B------:R-:W-:Y:S01]  /*16400*/  FMUL R143, R143, R2.reuse ;  /* 0x000000028f8f7220 */ /* 0x080fe20000400000 */
[----:B------:R-:W-:Y:S01]  /*16410*/  ISETP.GT.AND P2, PT, R0, 0xf1, P1 ;  /* 0x000000f10000780c */ /* 0x000fe20000f44270 */
[-C--:B------:R-:W-:Y:S01]  /*16420*/  FMUL R11, R144, R2.reuse ;  /* 0x00000002900b7220 */ /* 0x080fe20000400000 */
[----:B------:R-:W-:Y:S01]  /*16430*/  ISETP.GT.AND P6, PT, R0, 0xf1, P0 ;  /* 0x000000f10000780c */ /* 0x000fe200007c4270 */
[----:B0-----:R-:W-:Y:S01]  /*16440*/  @P5 IMAD.MOV.U32 R6, RZ, RZ, R8 ;  /* 0x000000ffff065224 */ /* 0x001fe200078e0008 */
[----:B------:R-:W-:Y:S01]  /*16450*/  @P5 MOV R7, R9 ;  /* 0x0000000900075202 */ /* 0x000fe20000000f00 */
[----:B------:R-:W-:-:S04]  /*16460*/  FMUL R145, R145, R2 ;  /* 0x0000000291917220 */ /* 0x000fc80000400000 */
[----:B------:R0:W-:Y:S01]  /*16470*/  @P5 STG.E desc[UR36][R6.64+0x3a4], R143 ;  /* 0x0003a48f06005986 */ /* 0x0001e2000c101924 */
[----:B------:R-:W-:-:S03]  /*16480*/  ISETP.GT.AND P5, PT, R0, 0xf8, P0 ;  /* 0x000000f80000780c */ /* 0x000fc600007a4270 */
[----:B------:R1:W-:Y:S01]  /*16490*/  @P3 STG.E desc[UR36][R4.64+0x3c0], R11 ;  /* 0x0003c00b04003986 */ /* 0x0003e2000c101924 */
[----:B------:R-:W-:Y:S01]  /*164a0*/  ISETP.GT.AND P3, PT, R0, 0xf8, P1 ;  /* 0x000000f80000780c */ /* 0x000fe20000f64270 */
[----:B------:R-:W-:Y:S01]  /*164b0*/  FMUL R3, R146, R2 ;  /* 0x0000000292037220 */ /* 0x000fe20000400000 */
[C---:B------:R-:W-:Y:S01]  /*164c0*/  ISETP.GT.AND P1, PT, R0.reuse, 0xf9, P1 ;  /* 0x000000f90000780c */ /* 0x040fe20000f24270 */
[----:B------:R-:W-:Y:S01]  /*164d0*/  @P2 STG.E desc[UR36][R4.64+0x3c4], R145 ;  /* 0x0003c49104002986 */ /* 0x000fe2000c101924 */
[----:B0-----:R-:W-:Y:S01]  /*164e0*/  @P4 MOV R6, R8 ;  /* 0x0000000800064202 */ /* 0x001fe20000000f00 */
[----:B------:R-:W-:Y:S01]  /*164f0*/  @P4 IMAD.MOV.U32 R7, RZ, RZ, R9 ;  /* 0x000000ffff074224 */ /* 0x000fe200078e0009 */
[----:B------:R-:W-:Y:S01]  /*16500*/  ISETP.GT.AND P0, PT, R0, 0xf9, P0 ;  /* 0x000000f90000780c */ /* 0x000fe20000704270 */
[-C--:B------:R-:W-:Y:S01]  /*16510*/  FMUL R147, R147, R2.reuse ;  /* 0x0000000293937220 */ /* 0x080fe20000400000 */
[-C--:B------:R-:W-:Y:S02]  /*16520*/  FMUL R13, R148, R2.reuse ;  /* 0x00000002940d7220 */ /* 0x080fe40000400000 */
[----:B------:R0:W-:Y:S01]  /*16530*/  @P4 STG.E desc[UR36][R6.64+0x3c0], R3 ;  /* 0x0003c00306004986 */ /* 0x0001e2000c101924 */
[-C--:B------:R-:W-:Y:S01]  /*16540*/  FMUL R149, R149, R2.reuse ;  /* 0x0000000295957220 */ /* 0x080fe20000400000 */
[-C--:B-1----:R-:W-:Y:S01]  /*16550*/  FMUL R11, R150, R2.reuse ;  /* 0x00000002960b7220 */ /* 0x082fe20000400000 */
[----:B------:R-:W-:Y:S01]  /*16560*/  FMUL R151, R151, R2 ;  /* 0x0000000297977220 */ /* 0x000fe20000400000 */
[----:B0-----:R-:W-:-:S02]  /*16570*/  @P6 MOV R6, R8 ;  /* 0x0000000800066202 */ /* 0x001fc40000000f00 */
[----:B------:R-:W-:-:S05]  /*16580*/  @P6 MOV R7, R9 ;  /* 0x0000000900076202 */ /* 0x000fca0000000f00 */
[----:B------:R-:W-:Y:S04]  /*16590*/  @P6 STG.E desc[UR36][R6.64+0x3c4], R147 ;  /* 0x0003c49306006986 */ /* 0x000fe8000c101924 */
[----:B------:R-:W-:Y:S04]  /*165a0*/  @P3 STG.E desc[UR36][R4.64+0x3e0], R13 ;  /* 0x0003e00d04003986 */ /* 0x000fe8000c101924 */
[----:B------:R0:W-:Y:S02]  /*165b0*/  @P1 STG.E desc[UR36][R4.64+0x3e4], R149 ;  /* 0x0003e49504001986 */ /* 0x0001e4000c101924 */
[----:B0-----:R-:W-:Y:S01]  /*165c0*/  @P5 IMAD.MOV.U32 R4, RZ, RZ, R8 ;  /* 0x000000ffff045224 */ /* 0x001fe200078e0008 */
[----:B------:R-:W-:-:S05]  /*165d0*/  @P5 MOV R5, R9 ;  /* 0x0000000900055202 */ /* 0x000fca0000000f00 */
[----:B------:R0:W-:Y:S04]  /*165e0*/  @P5 STG.E desc[UR36][R4.64+0x3e0], R11 ;  /* 0x0003e00b04005986 */ /* 0x0001e8000c101924 */
[----:B------:R0:W-:Y:S02]  /*165f0*/  @P0 STG.E desc[UR36][R8.64+0x3e4], R151 ;  /* 0x0003e49708000986 */ /* 0x0001e4000c101924 */
.L_x_536:
[----:B------:R-:W-:Y:S05]  /*16600*/  BSYNC B0 ;  /* 0x0000000000007941 */ /* 0x000fea0003800000 */
.L_x_28:
[----:B0-----:R-:W5:Y:S04]  /*16610*/  LDL.LU R5, [R1+0x200] ;  /* 0x0002000001057983 */ /* 0x001f680000300800 */
[----:B------:R-:W5:Y:S01]  /*16620*/  LDL.LU R4, [R1+0x204] ;  /* 0x0002040001047983 */ /* 0x000f620000300800 */
[----:B------:R-:W-:Y:S01]  /*16630*/  ULDC UR4, c[0x0][0xc] ;  /* 0x0000030000047ab9 */ /* 0x000fe20000000800 */
[----:B------:R-:W-:Y:S01]  /*16640*/  ULDC UR5, c[0x0][0x10] ;  /* 0x0000040000057ab9 */ /* 0x000fe20000000800 */
[----:B------:R-:W5:Y:S01]  /*16650*/  LDC R3, c[0x0][0x14] ;  /* 0x00000500ff037b82 */ /* 0x000f620000000800 */
[----:B------:R-:W-:Y:S01]  /*16660*/  UIMAD.WIDE.U32 UR4, UR4, UR5, URZ ;  /* 0x00000005040472a5 */ /* 0x000fe2000f8e003f */
[----:B------:R-:W-:Y:S01]  /*16670*/  PRMT R0, RZ, 0x7610, R0 ;  /* 0x00007610ff007816 */ /* 0x000fe20000000000 */
[----:B------:R-:W-:Y:S01]  /*16680*/  UMOV UR42, 0xffffffff ;  /* 0xffffffff002a7882 */ /* 0x000fe20000000000 */
[----:B------:R-:W-:-:S03]  /*16690*/  UMOV UR43, 0xffffffff ;  /* 0xffffffff002b7882 */ /* 0x000fc60000000000 */
[----:B-----5:R-:W-:-:S04]  /*166a0*/  IMAD.WIDE.U32 R4, R3, UR4, R4 ;  /* 0x0000000403047c25 */ /* 0x020fc8000f8e0004 */
[----:B------:R-:W-:Y:S01]  /*166b0*/  IMAD R3, R3, UR5, RZ ;  /* 0x0000000503037c24 */ /* 0x000fe2000f8e02ff */
[----:B------:R-:W-:Y:S01]  /*166c0*/  ULDC.64 UR4, c[0x0][0x650] ;  /* 0x0001940000047ab9 */ /* 0x000fe20000000a00 */
[----:B------:R-:W-:Y:S01]  /*166d0*/  IMAD.MOV.U32 R7, RZ, RZ, R4 ;  /* 0x000000ffff077224 */ /* 0x000fe200078e0004 */
[----:B------:R-:W-:Y:S02]  /*166e0*/  ISETP.GE.U32.AND P0, PT, R4, UR4, PT ;  /* 0x0000000404007c0c */ /* 0x000fe4000bf06070 */
[----:B------:R-:W-:-:S04]  /*166f0*/  IADD3 R6, R5, R3, RZ ;  /* 0x0000000305067210 */ /* 0x000fc80007ffe0ff */
[----:B------:R-:W-:Y:S01]  /*16700*/  ISETP.GE.U32.AND.EX P0, PT, R6, UR5, PT, P0 ;  /* 0x0000000506007c0c */ /* 0x000fe2000bf06100 */
[----:B------:R0:W-:Y:S04]  /*16710*/  STL [R1+0x200], R6 ;  /* 0x0002000601007387 */ /* 0x0001e80000100800 */
[----:B------:R0:W-:Y:S08]  /*16720*/  STL [R1+0x204], R7 ;  /* 0x0002040701007387 */ /* 0x0001f00000100800 */
[----:B------:R-:W-:Y:S05]  /*16730*/  @P0 BRA `(.L_x_537) ;  /* 0x0000000400880947 */ /* 0x000fea0003800000 */
[----:B------:R-:W5:Y:S01]  /*16740*/  S2UR UR6, SR_CTAID.X ;  /* 0x00000000000679c3 */ /* 0x000f620000002500 */
[----:B------:R-:W-:Y:S01]  /*16750*/  ULDC.64 UR12, c[0x0][0x628] ;  /* 0x00018a00000c7ab9 */ /* 0x000fe20000000a00 */
[----:B------:R-:W-:Y:S01]  /*16760*/  ULDC UR4, c[0x0][0x150] ;  /* 0x0000540000047ab9 */ /* 0x000fe20000000800 */
[----:B------:R-:W-:Y:S01]  /*16770*/  ISETP.NE.U32.AND P0, PT, RZ, UR12, PT ;  /* 0x0000000cff007c0c */ /* 0x000fe2000bf05070 */
[----:B------:R-:W-:Y:S01]  /*16780*/  ULDC UR15, c[0x0][0x630] ;  /* 0x00018c00000f7ab9 */ /* 0x000fe20000000800 */
[C---:B------:R-:W-:Y:S01]  /*16790*/  R2UR UR16, R7.reuse ;  /* 0x00000000071072ca */ /* 0x040fe200000e0000 */
[----:B------:R-:W-:Y:S01]  /*167a0*/  ULDC UR19, c[0x0][0x154] ;  /* 0x0000550000137ab9 */ /* 0x000fe20000000800 */
[----:B------:R-:W-:Y:S01]  /*167b0*/  ISETP.NE.AND.EX P0, PT, RZ, UR13, PT, P0 ;  /* 0x0000000dff007c0c */ /* 0x000fe2000bf05300 */
[----:B------:R-:W0:Y:S01]  /*167c0*/  S2UR UR18, SR_CTAID.Y ;  /* 0x00000000001279c3 */ /* 0x000e220000002600 */
[----:B------:R-:W-:Y:S02]  /*167d0*/  R2UR UR17, R6 ;  /* 0x00000000061172ca */ /* 0x000fe400000e0000 */
[----:B------:R-:W-:-:S02]  /*167e0*/  R2UR UR10, R7 ;  /* 0x00000000070a72ca */ /* 0x000fc400000e0000 */
[----:B------:R-:W-:Y:S02]  /*167f0*/  R2UR UR11, R6 ;  /* 0x00000000060b72ca */ /* 0x000fe400000e0000 */
[----:B-----5:R-:W-:-:S05]  /*16800*/  I2FP.F32.U32 R0, UR6 ;  /* 0x0000000600007c45 */ /* 0x020fca0008201000 */
[----:B------:R-:W-:-:S04]  /*16810*/  FMUL R0, R0, UR4 ;  /* 0x0000000400007c20 */ /* 0x000fc80008400000 */
[----:B------:R0:W0:Y:S01]  /*16820*/  F2I.U32.TRUNC.NTZ R3, R0 ;  /* 0x0000000000037305 */ /* 0x000022000020f000 */
[----:B------:R-:W-:Y:S05]  /*16830*/  @!P0 BRA `(.L_x_538) ;  /* 0x0000000000308947 */ /* 0x000fea0003800000 */
        /* <DEDUP_REMOVED lines=12> */
.L_x_538:
[----:B------:R-:W-:Y:S01]  /*16900*/  USHF.R.U64 UR43, UR10, UR15, UR11 ;  /* 0x0000000f0a2b7299 */ /* 0x000fe2000800120b */
[----:B0-----:R-:W-:Y:S01]  /*16910*/  I2FP.F32.U32 R0, UR18 ;  /* 0x0000001200007c45 */ /* 0x001fe20008201000 */
[----:B------:R-:W-:Y:S02]  /*16920*/  USHF.R.U32.HI UR4, URZ, UR15, UR11 ;  /* 0x0000000f3f047299 */ /* 0x000fe4000801160b */
        /* <DEDUP_REMOVED lines=8> */
[----:B------:R-:W-:Y:S01]  /*169b0*/  UIMAD.WIDE.U32 UR8, UR10, UR12, UR8 ;  /* 0x0000000c0a0872a5 */ /* 0x000fe2000f8e0008 */
[----:B------:R-:W-:Y:S01]  /*169c0*/  R2UR UR12, R3 ;  /* 0x00000000030c72ca */ /* 0x000fe200000e0000 */
[----:B------:R-:W-:Y:S01]  /*169d0*/  UIMAD UR10, UR10, UR13, UR4 ;  /* 0x0000000d0a0a72a4 */ /* 0x000fe2000f8e0204 */
[----:B------:R-:W-:Y:S01]  /*169e0*/  ULDC UR11, c[0x0][0x618] ;  /* 0x00018600000b7ab9 */ /* 0x000fe20000000800 */
[----:B------:R-:W-:Y:S02]  /*169f0*/  ULDC UR21, c[0x0][0x658] ;  /* 0x0001960000157ab9 */ /* 0x000fe40000000800 */
[----:B------:R-:W-:Y:S01]  /*16a00*/  UIADD3 UR9, UR9, UR10, URZ ;  /* 0x0000000a09097290 */ /* 0x000fe2000fffe03f */
[----:B------:R-:W-:Y:S01]  /*16a10*/  UMOV UR15, 0xffffffff ;  /* 0xffffffff000f7882 */ /* 0x000fe20000000000 */
[----:B------:R-:W-:Y:S01]  /*16a20*/  ULDC.64 UR4, c[0x0][0x640] ;  /* 0x0001900000047ab9 */ /* 0x000fe20000000a00 */
[----:B------:R-:W-:Y:S01]  /*16a30*/  USHF.L.U32 UR15, UR15, UR21, URZ ;  /* 0x000000150f0f7299 */ /* 0x000fe2000800063f */
[----:B------:R-:W-:Y:S01]  /*16a40*/  ISETP.NE.U32.AND P0, PT, RZ, UR4, PT ;  /* 0x00000004ff007c0c */ /* 0x000fe2000bf05070 */
[----:B------:R-:W-:-:S02]  /*16a50*/  USHF.R.U64 UR16, UR8, UR11, UR9 ;  /* 0x0000000b08107299 */ /* 0x000fc40008001209 */
[----:B------:R-:W-:Y:S01]  /*16a60*/  USHF.R.U32.HI UR8, URZ, UR11, UR9 ;  /* 0x0000000b3f087299 */ /* 0x000fe20008011609 */
[----:B0-----:R-:W-:Y:S01]  /*16a70*/  R2UR UR14, R0 ;  /* 0x00000000000e72ca */ /* 0x001fe200000e0000 */
[----:B------:R-:W-:Y:S01]  /*16a80*/  ULDC UR17, c[0x0][0x608] ;  /* 0x0001820000117ab9 */ /* 0x000fe20000000800 */
[----:B------:R-:W-:Y:S01]  /*16a90*/  ULOP3.LUT UR41, URZ, UR15, URZ, 0x33, !UPT ;  /* 0x0000000f3f297292 */ /* 0x000fe2000f8e333f */
[----:B------:R-:W-:Y:S01]  /*16aa0*/  ISETP.NE.AND.EX P0, PT, RZ, UR5, PT, P0 ;  /* 0x00000005ff007c0c */ /* 0x000fe2000bf05300 */
[----:B------:R-:W-:Y:S02]  /*16ab0*/  USHF.R.U64 UR15, UR16, UR17, UR8 ;  /* 0x00000011100f7299 */ /* 0x000fe40008001208 */
[----:B------:R-:W-:Y:S02]  /*16ac0*/  USHF.R.U32.HI UR8, URZ, UR17, UR8 ;  /* 0x000000113f087299 */ /* 0x000fe40008011608 */
[----:B------:R-:W-:Y:S02]  /*16ad0*/  UIADD3 UR12, -UR12, URZ, URZ ;  /* 0x0000003f0c0c7290 */ /* 0x000fe4000fffe13f */
[----:B------:R-:W-:Y:S01]  /*16ae0*/  USHF.R.U64 UR17, UR15, UR21, UR8 ;  /* 0x000000150f117299 */ /* 0x000fe20008001208 */
[----:B------:R-:W-:Y:S01]  /*16af0*/  UMOV UR19, 0x1 ;  /* 0x0000000100137882 */ /* 0x000fe20000000000 */
[----:B------:R-:W-:Y:S01]  /*16b00*/  ULDC UR13, c[0x0][0x144] ;  /* 0x00005100000d7ab9 */ /* 0x000fe20000000800 */
[----:B------:R-:W-:Y:S01]  /*16b10*/  ULDC UR7, c[0x0][0x600] ;  /* 0x0001800000077ab9 */ /* 0x000fe20000000800 */
[----:B------:R-:W-:-:S02]  /*16b20*/  USHF.L.U32 UR24, UR19, UR21, URZ ;  /* 0x0000001513187299 */ /* 0x000fc4000800063f */
[----:B------:R-:W-:Y:S02]  /*16b30*/  USHF.R.U32.HI UR8, URZ, UR21, UR8 ;  /* 0x000000153f087299 */ /* 0x000fe40008011608 */
[----:B------:R-:W-:Y:S02]  /*16b40*/  UIMAD UR21, UR13, UR12, UR6 ;  /* 0x0000000c0d1572a4 */ /* 0x000fe4000f8e0206 */
[----:B------:R-:W-:Y:S02]  /*16b50*/  UIADD3 UR20, UR7, -0x1, URZ ;  /* 0xffffffff07147890 */ /* 0x000fe4000fffe03f */
[----:B------:R-:W-:Y:S01]  /*16b60*/  UIADD3 UR19, -UR14, URZ, URZ ;  /* 0x0000003f0e137290 */ /* 0x000fe2000fffe13f */
        /* <DEDUP_REMOVED lines=17> */
.L_x_539:
[----:B------:R-:W-:Y:S01]  /*16c80*/  UISETP.NE.AND UP0, UPT, UR45, URZ, UPT ;  /* 0x0000003f2d00728c */ /* 0x000fe2000bf05270 */
[----:B------:R-:W-:Y:S01]  /*16c90*/  MOV R0, 0x1 ;  /* 0x0000000100007802 */ /* 0x000fe20000000f00 */
[----:B------:R-:W-:Y:S02]  /*16ca0*/  USHF.R.U64 UR4, UR6, UR22, UR8 ;  /* 0x0000001606047299 */ /* 0x000fe40008001208 */
[----:B------:R-:W-:Y:S02]  /*16cb0*/  ULOP3.LUT UR41, UR15, UR41, URZ, 0xc0, !UPT ;  /* 0x000000290f297292 */ /* 0x000fe4000f8ec03f */
[----:B------:R-:W-:Y:S02]  /*16cc0*/  UIADD3 UR5, -UR4, URZ, URZ ;  /* 0x0000003f04057290 */ /* 0x000fe4000fffe13f */
[----:B------:R-:W-:Y:S02]  /*16cd0*/  UIMAD UR41, UR24, UR4, UR41 ;  /* 0x00000004182972a4 */ /* 0x000fe4000f8e0229 */
[----:B------:R-:W-:-:S02]  /*16ce0*/  ULOP3.LUT UR16, UR16, UR20, URZ, 0xc0, !UPT ;  /* 0x0000001410107292 */ /* 0x000fc4000f8ec03f */
[----:B------:R-:W-:Y:S02]  /*16cf0*/  @UP0 UIMAD UR21, UR25, UR19, UR18 ;  /* 0x00000013191502a4 */ /* 0x000fe4000f8e0212 */
[----:B------:R-:W-:-:S03]  /*16d00*/  UIMAD UR4, UR5, UR23, UR17 ;  /* 0x00000017050472a4 */ /* 0x000fc6000f8e0211 */
[----:B------:R-:W-:Y:S01]  /*16d10*/  ULDC UR5, c[0x0][0x610] ;  /* 0x0001840000057ab9 */ /* 0x000fe20000000800 */
[----:B------:R-:W-:Y:S02]  /*16d20*/  UIMAD UR4, UR4, UR7, UR16 ;  /* 0x00000007040472a4 */ /* 0x000fe4000f8e0210 */
[----:B------:R-:W-:-:S04]  /*16d30*/  UIMAD UR41, UR41, UR5, UR21 ;  /* 0x00000005292972a4 */ /* 0x000fc8000f8e0215 */
[----:B------:R-:W-:Y:S02]  /*16d40*/  USEL UR42, UR4, UR41, !UP0 ;  /* 0x00000029042a7287 */ /* 0x000fe4000c000000 */
[----:B------:R-:W-:-:S12]  /*16d50*/  USEL UR41, UR41, UR4, !UP0 ;  /* 0x0000000429297287 */ /* 0x000fd8000c000000 */
.L_x_537:
[----:B------:R-:W-:-:S13]  /*16d60*/  LOP3.LUT P0, RZ, R0, 0xff, RZ, 0xc0, !PT ;  /* 0x000000ff00ff7812 */ /* 0x000fda000780c0ff */
[----:B------:R-:W-:Y:S05]  /*16d70*/  @P0 BRA `(.L_x_540) ;  /* 0xfffffea000dc0947 */ /* 0x000fea000383ffff */
[----:B------:R-:W-:Y:S05]  /*16d80*/  EXIT ;  /* 0x000000000000794d */ /* 0x000fea0003800000 */
.L_x_3:
[----:B------:R-:W2:Y:S01]  /*16d90*/  LDL R5, [R1+0x204] ;  /* 0x0002040001057983 */ /* 0x000ea20000100800 */
[----:B------:R-:W-:-:S03]  /*16da0*/  ULDC.64 UR8, c[0x0][0x650] ;  /* 0x0001940000087ab9 */ /* 0x000fc60000000a00 */
[----:B------:R-:W3:Y:S01]  /*16db0*/  LDL R4, [R1+0x200] ;  /* 0x0002000001047983 */ /* 0x000ee20000100800 */
[----:B------:R-:W-:Y:S01]  /*16dc0*/  PRMT R0, RZ, 0x7610, R0 ;  /* 0x00007610ff007816 */ /* 0x000fe20000000000 */
[----:B------:R-:W-:Y:S01]  /*16dd0*/  IMAD.MOV.U32 R2, RZ, RZ, -0x1 ;  /* 0xffffffffff027424 */ /* 0x000fe200078e00ff */
[----:B------:R-:W-:Y:S02]  /*16de0*/  MOV R3, 0xffffffff ;  /* 0xffffffff00037802 */ /* 0x000fe40000000f00 */
[----:B------:R-:W-:Y:S02]  /*16df0*/  MOV R9, 0xffffffff ;  /* 0xffffffff00097802 */ /* 0x000fe40000000f00 */
[----:B--2---:R-:W-:-:S04]  /*16e00*/  ISETP.GE.U32.AND P0, PT, R5, UR8, PT ;  /* 0x0000000805007c0c */ /* 0x004fc8000bf06070 */
[----:B---3--:R-:W-:-:S13]  /*16e10*/  ISETP.GE.U32.AND.EX P0, PT, R4, UR9, PT, P0 ;  /* 0x0000000904007c0c */ /* 0x008fda000bf06100 */
[----:B------:R-:W-:Y:S05]  /*16e20*/  @P0 BRA `(.L_x_541) ;  /* 0x00000004008c0947 */ /* 0x000fea0003800000 */
[----:B------:R-:W-:Y:S01]  /*16e30*/  I2FP.F32.U32 R0, UR4 ;  /* 0x0000000400007c45 */ /* 0x000fe20008201000 */
[----:B0-----:R-:W-:Y:S01]  /*16e40*/  ULDC.64 UR16, c[0x0][0x628] ;  /* 0x00018a0000107ab9 */ /* 0x001fe20000000a00 */
        /* <DEDUP_REMOVED lines=24> */
.L_x_542:
        /* <DEDUP_REMOVED lines=24> */
[----:B------:R-:W-:Y:S01]  /*17150*/  UMOV UR19, 0x1 ;  /* 0x0000000100137882 */ /* 0x000fe20000000000 */
[----:B------:R-:W-:Y:S01]  /*17160*/  ULDC UR20, c[0x0][0x608] ;  /* 0x0001820000147ab9 */ /* 0x000fe20000000800 */
[----:B------:R-:W-:Y:S01]  /*17170*/  USHF.L.U32 UR26, UR19, UR23, URZ ;  /* 0x00000017131a7299 */ /* 0x000fe2000800063f */
[----:B------:R-:W-:Y:S01]  /*17180*/  ISETP.NE.AND.EX P0, PT, RZ, UR9, PT, P0 ;  /* 0x00000009ff007c0c */ /* 0x000fe2000bf05300 */
[----:B------:R-:W-:Y:S02]  /*17190*/  USHF.R.U64 UR19, UR18, UR20, UR11 ;  /* 0x0000001412137299 */ /* 0x000fe4000800120b */
[----:B------:R-:W-:Y:S02]  /*171a0*/  USHF.R.U32.HI UR11, URZ, UR20, UR11 ;  /* 0x000000143f0b7299 */ /* 0x000fe4000801160b */
[----:B------:R-:W-:-:S02]  /*171b0*/  UIADD3 UR15, -UR15, URZ, URZ ;  /* 0x0000003f0f0f7290 */ /* 0x000fc4000fffe13f */
[----:B------:R-:W-:Y:S01]  /*171c0*/  USHF.R.U64 UR20, UR19, UR23, UR11 ;  /* 0x0000001713147299 */ /* 0x000fe2000800120b */
[----:B------:R-:W-:Y:S01]  /*171d0*/  ULDC UR16, c[0x0][0x144] ;  /* 0x0000510000107ab9 */ /* 0x000fe20000000800 */
[----:B------:R-:W-:Y:S01]  /*171e0*/  ULDC UR6, c[0x0][0x600] ;  /* 0x0001800000067ab9 */ /* 0x000fe20000000800 */
[----:B------:R-:W-:Y:S02]  /*171f0*/  USHF.R.U32.HI UR11, URZ, UR23, UR11 ;  /* 0x000000173f0b7299 */ /* 0x000fe4000801160b */
[----:B------:R-:W-:Y:S02]  /*17200*/  UIMAD UR23, UR16, UR15, UR4 ;  /* 0x0000000f101772a4 */ /* 0x000fe4000f8e0204 */
[----:B------:R-:W-:Y:S02]  /*17210*/  UIADD3 UR22, UR6, -0x1, URZ ;  /* 0xffffffff06167890 */ /* 0x000fe4000fffe03f */
[----:B------:R-:W-:Y:S02]  /*17220*/  ULOP3.LUT UR27, URZ, UR13, URZ, 0x33, !UPT ;  /* 0x0000000d3f1b7292 */ /* 0x000fe4000f8e333f */
        /* <DEDUP_REMOVED lines=18> */
.L_x_543:
[----:B------:R-:W-:Y:S01]  /*17350*/  UISETP.NE.AND UP0, UPT, UR45, URZ, UPT ;  /* 0x0000003f2d00728c */ /* 0x000fe2000bf05270 */
[----:B------:R-:W-:Y:S01]  /*17360*/  MOV R0, 0x1 ;  /* 0x0000000100007802 */ /* 0x000fe20000000f00 */
[----:B------:R-:W-:Y:S01]  /*17370*/  USHF.R.U64 UR8, UR4, UR24, UR11 ;  /* 0x0000001804087299 */ /* 0x000fe2000800120b */
[----:B------:R-:W-:Y:S01]  /*17380*/  IMAD.U32 R9, RZ, RZ, UR5 ;  /* 0x00000005ff097e24 */ /* 0x000fe2000f8e00ff */
[----:B------:R-:W-:Y:S02]  /*17390*/  ULOP3.LUT UR4, UR19, UR27, URZ, 0xc0, !UPT ;  /* 0x0000001b13047292 */ /* 0x000fe4000f8ec03f */
[----:B------:R-:W-:Y:S02]  /*173a0*/  ULOP3.LUT UR18, UR18, UR22, URZ, 0xc0, !UPT ;  /* 0x0000001612127292 */ /* 0x000fe4000f8ec03f */
[----:B------:R-:W-:-:S03]  /*173b0*/  UIMAD UR4, UR26, UR8, UR4 ;  /* 0x000000081a0472a4 */ /* 0x000fc6000f8e0204 */
[----:B------:R-:W-:Y:S02]  /*173c0*/  @UP0 UIMAD UR23, UR28, UR21, UR7 ;  /* 0x000000151c1702a4 */ /* 0x000fe4000f8e0207 */
[----:B------:R-:W-:-:S03]  /*173d0*/  UIADD3 UR7, -UR8, URZ, URZ ;  /* 0x0000003f08077290 */ /* 0x000fc6000fffe13f */
[----:B------:R-:W-:Y:S01]  /*173e0*/  ULDC UR8, c[0x0][0x610] ;  /* 0x0001840000087ab9 */ /* 0x000fe20000000800 */
[----:B------:R-:W-:Y:S02]  /*173f0*/  UIMAD UR7, UR7, UR25, UR20 ;  /* 0x00000019070772a4 */ /* 0x000fe4000f8e0214 */
[----:B------:R-:W-:Y:S02]  /*17400*/  UIMAD UR4, UR4, UR8, UR23 ;  /* 0x00000008040472a4 */ /* 0x000fe4000f8e0217 */
[----:B------:R-:W-:-:S04]  /*17410*/  UIMAD UR7, UR7, UR6, UR18 ;  /* 0x00000006070772a4 */ /* 0x000fc8000f8e0212 */
[----:B------:R-:W-:Y:S02]  /*17420*/  USEL UR6, UR7, UR4, !UP0 ;  /* 0x0000000407067287 */ /* 0x000fe4000c000000 */
[----:B------:R-:W-:-:S04]  /*17430*/  USEL UR4, UR4, UR7, !UP0 ;  /* 0x0000000704047287 */ /* 0x000fc8000c000000 */
[----:B------:R-:W-:Y:S02]  /*17440*/  MOV R2, UR6 ;  /* 0x0000000600027c02 */ /* 0x000fe40008000f00 */
[----:B------:R-:W-:-:S07]  /*17450*/  MOV R3, UR4 ;  /* 0x0000000400037c02 */ /* 0x000fce0008000f00 */
.L_x_541:
[----:B------:R-:W-:-:S08]  /*17460*/  NOP ;  /* 0x0000000000007918 */ /* 0x000fd00000000000 */
[----:B0-----:R-:W0:-:S00]  /*17470*/  USETMAXREG.DEALLOC.CTAPOOL 0x18 ;  /* 0x00000018000079c8 */ /* 0x001e0000080e0500 */
[----:B------:R-:W-:-:S13]  /*17480*/  ISETP.NE.AND P0, PT, RZ, UR10, PT ;  /* 0x0000000aff007c0c */ /* 0x000fda000bf05270 */
[----:B------:R-:W-:Y:S05]  /*17490*/  @P0 EXIT ;  /* 0x000000000000094d */ /* 0x000fea0003800000 */
[----:B0-----:R-:W-:Y:S01]  /*174a0*/  LOP3.LUT P0, RZ, R0, 0xff, RZ, 0xc0, !PT ;  /* 0x000000ff00ff7812 */ /* 0x001fe2000780c0ff */
[----:B------:R-:W-:Y:S01]  /*174b0*/  IMAD.MOV.U32 R0, RZ, RZ, 0x1 ;  /* 0x00000001ff007424 */ /* 0x000fe200078e00ff */
[----:B------:R-:W-:-:S11]  /*174c0*/  MOV R6, RZ ;  /* 0x000000ff00067202 */ /* 0x000fd60000000f00 */
[----:B------:R-:W-:Y:S05]  /*174d0*/  @!P0 BRA `(.L_x_544) ;  /* 0x0000000c005c8947 */ /* 0x000fea0003800000 */
[----:B------:R-:W0:Y:S01]  /*174e0*/  S2R R4, SR_TID.X ;  /* 0x0000000000047919 */ /* 0x000e220000002100 */
[----:B------:R-:W-:Y:S01]  /*174f0*/  ULDC UR4, c[0x0][0x28c] ;  /* 0x0000a30000047ab9 */ /* 0x000fe20000000800 */
[----:B------:R-:W-:Y:S01]  /*17500*/  ULDC UR6, c[0x0][0x658] ;  /* 0x0001960000067ab9 */ /* 0x000fe20000000800 */
[----:B------:R-:W-:Y:S01]  /*17510*/  UIADD3 UR10, UR4, 0x1f, URZ ;  /* 0x0000001f040a7890 */ /* 0x000fe2000fffe03f */
[----:B------:R-:W-:Y:S01]  /*17520*/  BSSY B0, `(.L_x_544) ;  /* 0x00000d2000007945 */ /* 0x000fe20003800000 */
[----:B------:R-:W-:Y:S01]  /*17530*/  UMOV UR7, 0xffffffff ;  /* 0xffffffff00077882 */ /* 0x000fe20000000000 */
[----:B------:R-:W-:Y:S01]  /*17540*/  ULDC UR5, c[0x0][0x600] ;  /* 0x0001800000057ab9 */ /* 0x000fe20000000800 */
[----:B------:R-:W-:Y:S01]  /*17550*/  UMOV UR9, 0x1 ;  /* 0x0000000100097882 */ /* 0x000fe20000000000 */
[----:B------:R-:W-:Y:S01]  /*17560*/  USHF.L.U32 UR7, UR7, UR6, URZ ;  /* 0x0000000607077299 */ /* 0x000fe2000800063f */
[----:B------:R-:W-:Y:S01]  /*17570*/  MOV R8, 0x1 ;  /* 0x0000000100087802 */ /* 0x000fe20000000f00 */
[----:B------:R-:W-:Y:S01]  /*17580*/  UIADD3 UR4, UR5, -0x1, URZ ;  /* 0xffffffff05047890 */ /* 0x000fe2000fffe03f */
[----:B------:R-:W-:Y:S01]  /*17590*/  IMAD.MOV.U32 R0, RZ, RZ, 0x1 ;  /* 0x00000001ff007424 */ /* 0x000fe200078e00ff */
[----:B------:R-:W-:Y:S01]  /*175a0*/  USHF.R.S32.HI UR11, URZ, 0x1f, UR10 ;  /* 0x0000001f3f0b7899 */ /* 0x000fe2000801140a */
[----:B------:R-:W-:Y:S01]  /*175b0*/  MOV R6, RZ ;  /* 0x000000ff00067202 */ /* 0x000fe20000000f00 */
[----:B------:R-:W-:Y:S01]  /*175c0*/  ULDC UR8, c[0x0][0xc] ;  /* 0x0000030000087ab9 */ /* 0x000fe20000000800 */
[----:B------:R-:W-:-:S02]  /*175d0*/  USHF.L.U32 UR5, UR9, UR6, URZ ;  /* 0x0000000609057299 */ /* 0x000fc4000800063f */
[----:B------:R-:W-:Y:S01]  /*175e0*/  ULEA.HI UR11, UR11, UR10, URZ, 0x5 ;  /* 0x0000000a0b0b7291 */ /* 0x000fe2000f8f283f */
[----:B------:R-:W-:Y:S01]  /*175f0*/  ULDC UR9, c[0x0][0x10] ;  /* 0x0000040000097ab9 */ /* 0x000fe20000000800 */
[----:B------:R-:W-:Y:S02]  /*17600*/  ULOP3.LUT UR6, URZ, UR7, URZ, 0x33, !UPT ;  /* 0x000000073f067292 */ /* 0x000fe4000f8e333f */
[----:B------:R-:W-:Y:S01]  /*17610*/  UIMAD.WIDE.U32 UR8, UR8, UR9, URZ ;  /* 0x00000009080872a5 */ /* 0x000fe2000f8e003f */
[----:B------:R-:W-:Y:S01]  /*17620*/  ULDC UR7, c[0x0][0x14] ;  /* 0x0000050000077ab9 */ /* 0x000fe20000000800 */
[----:B------:R-:W-:Y:S02]  /*17630*/  USHF.R.S32.HI UR18, URZ, 0x5, UR11 ;  /* 0x000000053f127899 */ /* 0x000fe4000801140b */
[----:B------:R-:W-:Y:S02]  /*17640*/  UIMAD.WIDE.U32 UR20, UR8, UR7, URZ ;  /* 0x00000007081472a5 */ /* 0x000fe4000f8e003f */
[----:B------:R-:W-:-:S02]  /*17650*/  UIMAD UR13, UR9, UR7, URZ ;  /* 0x00000007090d72a4 */ /* 0x000fc4000f8e023f */
[----:B------:R-:W-:Y:S01]  /*17660*/  ULOP3.LUT UR24, UR40, 0x2, URZ, 0xfc, !UPT ;  /* 0x0000000228187892 */ /* 0x000fe2000f8efc3f */
[C---:B0-----:R-:W-:Y:S01]  /*17670*/  LOP3.LUT P2, RZ, R4.reuse, 0x7f, RZ, 0xc0, !PT ;  /* 0x0000007f04ff7812 */ /* 0x041fe2000784c0ff */
[----:B------:R-:W-:Y:S01]  /*17680*/  UIADD3 UR13, UR21, UR13, URZ ;  /* 0x0000000d150d7290 */ /* 0x000fe2000fffe03f */
[----:B------:R-:W-:Y:S01]  /*17690*/  LOP3.LUT P0, RZ, R4, 0x1f, RZ, 0xc0, !PT ;  /* 0x0000001f04ff7812 */ /* 0x000fe2000780c0ff */
[----:B------:R-:W-:Y:S01]  /*176a0*/  UIADD3 UR25, UR18, 0x1, URZ ;  /* 0x0000000112197890 */ /* 0x000fe2000fffe03f */
[----:B------:R-:W-:Y:S02]  /*176b0*/  ULDC.64 UR22, c[0x0][0x198] ;  /* 0x0000660000167ab9 */ /* 0x000fe40000000a00 */
[----:B------:R-:W-:-:S13]  /*176c0*/  PLOP3.LUT P0, PT, P0, P2, PT, 0x8a, 0x0 ;  /* 0x000000000000781c */ /* 0x000fda0000705172 */
.L_x_556:
[----:B------:R-:W-:-:S03]  /*176d0*/  UMOV UR7, 0xffffffff ;  /* 0xffffffff00077882 */ /* 0x000fc60000000000 */
[----:B------:R-:W-:Y:S05]  /*176e0*/  BRA.DIV UR7, `(.L_x_545) ;  /* 0x0000000e07a47947 */ /* 0x000fea000b800000 */
[----:B------:R-:W-:-:S13]  /*176f0*/  ELECT P6, URZ, PT ;  /* 0x00000000003f782f */ /* 0x000fda00038c0000 */
.L_x_566:
[----:B------:R-:W0:Y:S01]  /*17700*/  LDC R4, c[0x0][0x28c] ;  /* 0x0000a300ff047b82 */ /* 0x000e220000000800 */
[----:B------:R-:W-:Y:S01]  /*17710*/  BSSY B1, `(.L_x_546) ;  /* 0x0000035000017945 */ /* 0x000fe20003800000 */
[----:B0-----:R-:W-:-:S13]  /*17720*/  ISETP.LT.OR P6, PT, R4, 0x1, !P6 ;  /* 0x000000010400780c */ /* 0x001fda00077c1670 */
[----:B------:R-:W-:Y:S05]  /*17730*/  @P6 BRA `(.L_x_547) ;  /* 0x0000000000c86947 */ /* 0x000fea0003800000 */
[----:B------:R-:W-:Y:S01]  /*17740*/  IMAD.SHL.U32 R11, R3, 0x100, RZ ;  /* 0x00000100030b7824 */ /* 0x000fe200078e00ff */
[----:B------:R-:W-:Y:S01]  /*17750*/  SHF.L.U32 R2, R2, 0x8, RZ ;  /* 0x0000000802027819 */ /* 0x000fe200000006ff */
[----:B------:R-:W-:Y:S01]  /*17760*/  IMAD.MOV.U32 R3, RZ, RZ, R0 ;  /* 0x000000ffff037224 */ /* 0x000fe200078e0000 */
[----:B------:R-:W-:Y:S02]  /*17770*/  MOV R12, RZ ;  /* 0x000000ff000c7202 */ /* 0x000fe40000000f00 */
[----:B------:R-:W-:Y:S02]  /*17780*/  MOV R14, UR25 ;  /* 0x00000019000e7c02 */ /* 0x000fe40008000f00 */
[----:B------:R-:W-:-:S07]  /*17790*/  MOV R4, R6 ;  /* 0x0000000600047202 */ /* 0x000fce0000000f00 */
.L_x_551:
[----:B------:R-:W0:Y:S01]  /*177a0*/  S2R R10, SR_CgaCtaId ;  /* 0x00000000000a7919 */ /* 0x000e220000008800 */
[----:B------:R-:W-:Y:S01]  /*177b0*/  MOV R5, 0x400 ;  /* 0x0000040000057802 */ /* 0x000fe20000000f00 */
[----:B------:R-:W1:Y:S03]  /*177c0*/  @!P2 LDC R7, c[0x0][0x500] ;  /* 0x00014000ff07ab82 */ /* 0x000e660000000800 */
[----:B0-----:R-:W-:Y:S02]  /*177d0*/  LEA R13, R10, R5, 0x18 ;  /* 0x000000050a0d7211 */ /* 0x001fe400078ec0ff */
[----:B------:R-:W-:Y:S02]  /*177e0*/  SHF.L.U32 R5, R3, 0x1f, RZ ;  /* 0x0000001f03057819 */ /* 0x000fe400000006ff */
[----:B------:R-:W-:-:S04]  /*177f0*/  LEA R10, R4, R13, 0x3 ;  /* 0x0000000d040a7211 */ /* 0x000fc800078e18ff */
[----:B------:R-:W0:Y:S02]  /*17800*/  SYNCS.PHASECHK.TRANS64.TRYWAIT P1, [R10+URZ+0x18], R5 ;  /* 0x000018050a0075a7 */ /* 0x000e24000802017f */
[----:B01----:R-:W-:Y:S05]  /*17810*/  @!P1 BRA `(.L_x_548) ;  /* 0x0000000c00789947 */ /* 0x003fea0003800000 */
.L_x_567:
[----:B------:R-:W-:Y:S01]  /*17820*/  UPRMT UR7, UR24, 0x9910, URZ ;  /* 0x0000991018077896 */ /* 0x000fe2000800003f */
[----:B------:R1:W-:Y:S03]  /*17830*/  @!P2 SYNCS.ARRIVE.TRANS64 RZ, [R10+URZ], R7 ;  /* 0x000000070affa9a7 */ /* 0x0003e6000800003f */
[----:B------:R-:W-:-:S06]  /*17840*/  UISETP.NE.AND UP0, UPT, UR7, 0x2, UPT ;  /* 0x000000020700788c */ /* 0x000fcc000bf05270 */
[----:B------:R-:W-:-:S13]  /*17850*/  PLOP3.LUT P1, PT, PT, PT, UP0, 0x80, 0x0 ;  /* 0x000000000000781c */ /* 0x000fda0003f2f008 */
[----:B-1----:R-:W-:Y:S05]  /*17860*/  @P1 BRA `(.L_x_549) ;  /* 0x0000000000041947 */ /* 0x002fea0003800000 */
[----:B------:R-:W-:Y:S01]  /*17870*/  BPT.TRAP 0x1 ;  /* 0x000000040000795c */ /* 0x000fe20000300000 */
.L_x_549:
[----:B------:R-:W-:Y:S05]  /*17880*/  @P0 BRA `(.L_x_550) ;  /* 0x0000000000040947 */ /* 0x000fea0003800000 */
[----:B------:R-:W-:Y:S01]  /*17890*/  BPT.TRAP 0x1 ;  /* 0x000000040000795c */ /* 0x000fe20000300000 */
.L_x_550:
[----:B------:R-:W-:Y:S01]  /*178a0*/  IMAD R13, R4, 0x8000, R13 ;  /* 0x00008000040d7824 */ /* 0x000fe200078e020d */
[----:B------:R-:W-:Y:S01]  /*178b0*/  R2UR UR9, R10 ;  /* 0x000000000a0972ca */ /* 0x000fe200000e0000 */
[----:B------:R-:W-:Y:S01]  /*178c0*/  UIADD3 UR14, UP0, UR22, 0xf0, URZ ;  /* 0x000000f0160e7890 */ /* 0x000fe2000ff1e03f */
[----:B------:R-:W-:Y:S01]  /*178d0*/  R2UR UR11, R11 ;  /* 0x000000000b0b72ca */ /* 0x000fe200000e0000 */
[----:B------:R-:W-:Y:S01]  /*178e0*/  UIADD3 UR26, UP1, UR22, 0x1f0, URZ ;  /* 0x000001f0161a7890 */ /* 0x000fe2000ff3e03f */
[----:B------:R-:W-:Y:S01]  /*178f0*/  R2UR UR7, R13 ;  /* 0x000000000d0772ca */ /* 0x000fe200000e0000 */
[----:B------:R-:W-:Y:S01]  /*17900*/  UIADD3.X UR15, URZ, UR23, URZ, UP0, !UPT ;  /* 0x000000173f0f7290 */ /* 0x000fe200087fe43f */
[----:B------:R-:W-:Y:S01]  /*17910*/  R2UR UR10, R12 ;  /* 0x000000000c0a72ca */ /* 0x000fe200000e0000 */
[----:B------:R-:W-:Y:S01]  /*17920*/  UIADD3.X UR27, URZ, UR23, URZ, UP1, !UPT ;  /* 0x000000173f1b7290 */ /* 0x000fe20008ffe43f */
[----:B------:R-:W-:Y:S01]  /*17930*/  R2UR UR12, R9 ;  /* 0x00000000090c72ca */ /* 0x000fe200000e0000 */
[----:B------:R-:W-:Y:S01]  /*17940*/  UMOV UR16, 0x0 ;  /* 0x0000000000107882 */ /* 0x000fe20000000000 */
[----:B------:R-:W-:Y:S01]  /*17950*/  IADD3 R14, R14, -0x1, RZ ;  /* 0xffffffff0e0e7810 */ /* 0x000fe20007ffe0ff */
[----:B------:R-:W-:Y:S01]  /*17960*/  UMOV UR17, 0x10000000 ;  /* 0x1000000000117882 */ /* 0x000fe20000000000 */
[----:B------:R-:W-:Y:S01]  /*17970*/  R2UR UR19, R2 ;  /* 0x00000000021372ca */ /* 0x000fe200000e0000 */
[----:B------:R-:W-:Y:S01]  /*17980*/  VIADD R12, R12, 0x20 ;  /* 0x000000200c0c7836 */ /* 0x000fe20000000000 */
[----:B------:R-:W-:-:S02]  /*17990*/  ISETP.GT.AND P3, PT, R14, 0x1, PT ;  /* 0x000000010e00780c */ /* 0x000fc40003f64270 */
[----:B------:R-:W-:Y:S01]  /*179a0*/  IADD3 R4, R4, 0x1, RZ ;  /* 0x0000000104047810 */ /* 0x000fe20007ffe0ff */
[----:B------:R-:W-:Y:S02]  /*179b0*/  UIADD3 UR8, UR7, 0x100, URZ ;  /* 0x0000010007087890 */ /* 0x000fe4000fffe03f */
[----:B------:R-:W-:Y:S01]  /*179c0*/  UIADD3 UR7, UR7, 0x18100, URZ ;  /* 0x0001810007077890 */ /* 0x000fe2000fffe03f */
[----:B------:R-:W-:-:S04]  /*179d0*/  ISETP.NE.AND P1, PT, R4, 0x3, PT ;  /* 0x000000030400780c */ /* 0x000fc80003f25270 */
[----:B0-----:R-:W-:Y:S02]  /*179e0*/  SEL R10, RZ, 0x1, P1 ;  /* 0x00000001ff0a7807 */ /* 0x001fe40000800000 */
[----:B------:R0:W-:Y:S01]  /*179f0*/  UTMALDG.3D [UR8], [UR14], desc[UR16] ;  /* 0x000010080e0075b4 */ /* 0x0001e20008011000 */
[----:B------:R-:W-:Y:S02]  /*17a00*/  SEL R4, R4, RZ, P1 ;  /* 0x000000ff04047207 */ /* 0x000fe40000800000 */
[----:B------:R-:W-:Y:S01]  /*17a10*/  LOP3.LUT R3, R3, R10, RZ, 0x3c, !PT ;  /* 0x0000000a03037212 */ /* 0x000fe200078e3cff */
[----:B0-----:R-:W-:Y:S01]  /*17a20*/  UMOV UR8, UR7 ;  /* 0x0000000700087c82 */ /* 0x001fe20008000000 */
[----:B------:R-:W-:Y:S02]  /*17a30*/  UMOV UR11, UR19 ;  /* 0x00000013000b7c82 */ /* 0x000fe40008000000 */
[----:B------:R0:W-:Y:S02]  /*17a40*/  UTMALDG.3D [UR8], [UR26], desc[UR16] ;  /* 0x000010081a0075b4 */ /* 0x0001e40008011000 */
[----:B0-----:R-:W-:Y:S05]  /*17a50*/  @P3 BRA `(.L_x_551) ;  /* 0xfffffffc00503947 */ /* 0x001fea000383ffff */
.L_x_547:
[----:B------:R-:W-:Y:S05]  /*17a60*/  BSYNC B1 ;  /* 0x0000000000017941 */ /* 0x000fea0003800000 */
.L_x_546:
[----:B------:R-:W2:Y:S01]  /*17a70*/  LDL.LU R15, [R1+0x200] ;  /* 0x00020000010f7983 */ /* 0x000ea20000300800 */
[----:B------:R-:W-:Y:S01]  /*17a80*/  LOP3.LUT P1, RZ, R8, 0xff, RZ, 0xc0, !PT ;  /* 0x000000ff08ff7812 */ /* 0x000fe2000782c0ff */
[----:B------:R-:W-:Y:S02]  /*17a90*/  ULDC.64 UR8, c[0x0][0x650] ;  /* 0x0001940000087ab9 */ /* 0x000fe40000000a00 */
[----:B------:R-:W3:Y:S01]  /*17aa0*/  LDL.LU R13, [R1+0x204] ;  /* 0x00020400010d7983 */ /* 0x000ee20000300800 */
[----:B------:R-:W-:Y:S01]  /*17ab0*/  IADD3 R6, R6, UR18, RZ ;  /* 0x0000001206067c10 */ /* 0x000fe2000fffe0ff */
[----:B------:R-:W-:Y:S01]  /*17ac0*/  UISETP.GE.U32.AND UP0, UPT, UR18, 0x3, UPT ;  /* 0x000000031200788c */ /* 0x000fe2000bf06070 */
[----:B------:R-:W-:Y:S01]  /*17ad0*/  BSSY B1, `(.L_x_552) ;  /* 0x0000074000017945 */ /* 0x000fe20003800000 */
[----:B------:R-:W-:Y:S02]  /*17ae0*/  MOV R9, 0xffffffff ;  /* 0xffffffff00097802 */ /* 0x000fe40000000f00 */
[----:B------:R-:W-:-:S02]  /*17af0*/  PRMT R4, RZ, 0x7610, R4 ;  /* 0x00007610ff047816 */ /* 0x000fc40000000004 */
[----:B------:R-:W-:Y:S02]  /*17b00*/  PLOP3.LUT P3, PT, PT, PT, UP0, 0x80, 0x0 ;  /* 0x000000000000781c */ /* 0x000fe40003f6f008 */
[----:B------:R-:W0:Y:S01]  /*17b10*/  @P1 S2R R3, SR_CgaCtaId ;  /* 0x0000000000031919 */ /* 0x000e220000008800 */
[----:B------:R-:W-:Y:S02]  /*17b20*/  @P1 MOV R2, 0x400 ;  /* 0x0000040000021802 */ /* 0x000fe40000000f00 */
[----:B------:R-:W-:Y:S02]  /*17b30*/  PRMT R8, RZ, 0x7610, R8 ;  /* 0x00007610ff087816 */ /* 0x000fe40000000008 */
[----:B0-----:R-:W-:-:S04]  /*17b40*/  @P1 LEA R2, R3, R2, 0x18 ;  /* 0x0000000203021211 */ /* 0x001fc800078ec0ff */
[----:B------:R0:W-:Y:S01]  /*17b50*/  @P1 SYNCS.ARRIVE.TRANS64.A1T0 RZ, [R2+URZ+0x48], RZ ;  /* 0x000048ff02ff19a7 */ /* 0x0001e2000810003f */
[----:B------:R-:W-:Y:S02]  /*17b60*/  ISETP.GT.U32.AND P1, PT, R6, 0x2, PT ;  /* 0x000000020600780c */ /* 0x000fe40003f24070 */
[----:B0-----:R-:W-:-:S04]  /*17b70*/  MOV R2, UR18 ;  /* 0x0000001200027c02 */ /* 0x001fc80008000f00 */
[----:B------:R-:W-:Y:S01]  /*17b80*/  ISETP.LT.U32.AND P1, PT, R2, 0x3, P1 ;  /* 0x000000030200780c */ /* 0x000fe20000f21070 */
[----:B------:R-:W-:Y:S01]  /*17b90*/  IMAD.WIDE.U32 R2, R6, -0x55555555, RZ ;  /* 0xaaaaaaab06027825 */ /* 0x000fe200078e00ff */
[----:B------:R-:W-:-:S04]  /*17ba0*/  MOV R2, 0xffffffff ;  /* 0xffffffff00027802 */ /* 0x000fc80000000f00 */
[----:B------:R-:W-:Y:S02]  /*17bb0*/  SHF.R.U32.HI R5, RZ, 0x1, R3 ;  /* 0x00000001ff057819 */ /* 0x000fe40000011603 */
[----:B------:R-:W-:-:S03]  /*17bc0*/  SEL R3, RZ, 0x1, !P1 ;  /* 0x00000001ff037807 */ /* 0x000fc60004800000 */
[----:B------:R-:W-:Y:S01]  /*17bd0*/  IMAD R6, R5, -0x3, R6 ;  /* 0xfffffffd05067824 */ /* 0x000fe200078e0206 */
[----:B------:R-:W-:Y:S01]  /*17be0*/  LOP3.LUT R0, R0, R3, RZ, 0x3c, !PT ;  /* 0x0000000300007212 */ /* 0x000fe200078e3cff */
[----:B------:R-:W-:-:S03]  /*17bf0*/  IMAD.MOV.U32 R3, RZ, RZ, -0x1 ;  /* 0xffffffffff037424 */ /* 0x000fc600078e00ff */
[----:B------:R-:W-:Y:S02]  /*17c00*/  @P3 LOP3.LUT R0, R0, 0x1, R5, 0x78, !PT ;  /* 0x0000000100003812 */ /* 0x000fe400078e7805 */
[----:B---3--:R-:W-:-:S04]  /*17c10*/  IADD3 R13, P1, R13, UR20, RZ ;  /* 0x000000140d0d7c10 */ /* 0x008fc8000ff3e0ff */
[----:B--2---:R-:W-:Y:S01]  /*17c20*/  IADD3.X R15, R15, UR13, RZ, P1, !PT ;  /* 0x0000000d0f0f7c10 */ /* 0x004fe20008ffe4ff */
[----:B------:R0:W-:Y:S01]  /*17c30*/  STL [R1+0x204], R13 ;  /* 0x0002040d01007387 */ /* 0x0001e20000100800 */
[----:B------:R-:W-:-:S03]  /*17c40*/  ISETP.GE.U32.AND P1, PT, R13, UR8, PT ;  /* 0x000000080d007c0c */ /* 0x000fc6000bf26070 */
[----:B------:R0:W-:Y:S01]  /*17c50*/  STL [R1+0x200], R15 ;  /* 0x0002000f01007387 */ /* 0x0001e20000100800 */
[----:B------:R-:W-:-:S13]  /*17c60*/  ISETP.GE.U32.AND.EX P1, PT, R15, UR9, PT, P1 ;  /* 0x000000090f007c0c */ /* 0x000fda000bf26110 */
[----:B0-----:R-:W-:Y:S05]  /*17c70*/  @P1 BRA `(.L_x_553) ;  /* 0x0000000400641947 */ /* 0x001fea0003800000 */
[----:B------:R-:W0:Y:S01]  /*17c80*/  S2R R7, SR_CTAID.X ;  /* 0x0000000000077919 */ /* 0x000e220000002500 */
[----:B------:R-:W-:Y:S01]  /*17c90*/  ULDC UR7, c[0x0][0x150] ;  /* 0x0000540000077ab9 */ /* 0x000fe20000000800 */
[----:B------:R-:W1:Y:S01]  /*17ca0*/  LDC R4, c[0x0][0x144] ;  /* 0x00005100ff047b82 */ /* 0x000e620000000800 */
[----:B------:R-:W-:Y:S01]  /*17cb0*/  UISETP.NE.AND UP0, UPT, UR45, URZ, UPT ;  /* 0x0000003f2d00728c */ /* 0x000fe2000bf05270 */
[----:B------:R-:W2:Y:S01]  /*17cc0*/  S2R R5, SR_CTAID.Y ;  /* 0x0000000000057919 */ /* 0x000ea20000002600 */
[----:B------:R-:W-:Y:S01]  /*17cd0*/  ULDC.64 UR8, c[0x0][0x628] ;  /* 0x00018a0000087ab9 */ /* 0x000fe20000000a00 */
[----:B------:R-:W-:-:S03]  /*17ce0*/  ULDC UR10, c[0x0][0x630] ;  /* 0x00018c00000a7ab9 */ /* 0x000fc60000000800 */
[----:B------:R-:W-:Y:S01]  /*17cf0*/  PLOP3.LUT P1, PT, PT, PT, UP0, 0x80, 0x0 ;  /* 0x000000000000781c */ /* 0x000fe20003f2f008 */
[----:B------:R-:W3:Y:S01]  /*17d00*/  LDC R10, c[0x0][0x148] ;  /* 0x00005200ff0a7b82 */ /* 0x000ee20000000800 */
[----:B0-----:R-:W-:Y:S02]  /*17d10*/  I2FP.F32.U32 R2, R7 ;  /* 0x0000000700027245 */ /* 0x001fe40000201000 */
[----:B--2---:R-:W-:-:S03]  /*17d20*/  I2FP.F32.U32 R3, R5 ;  /* 0x0000000500037245 */ /* 0x004fc60000201000 */
[----:B------:R-:W-:Y:S01]  /*17d30*/  FMUL R2, R2, UR7 ;  /* 0x0000000702027c20 */ /* 0x000fe20008400000 */
[----:B------:R-:W-:Y:S02]  /*17d40*/  ULDC UR7, c[0x0][0x154] ;  /* 0x0000550000077ab9 */ /* 0x000fe40000000800 */
[----:B------:R-:W-:-:S03]  /*17d50*/  FMUL R9, R3, UR7 ;  /* 0x0000000703097c20 */ /* 0x000fc60008400000 */
[----:B------:R-:W0:Y:S08]  /*17d60*/  F2I.U32.TRUNC.NTZ R2, R2 ;  /* 0x0000000200027305 */ /* 0x000e30000020f000 */
[----:B------:R-:W2:Y:S01]  /*17d70*/  F2I.U32.TRUNC.NTZ R9, R9 ;  /* 0x0000000900097305 */ /* 0x000ea2000020f000 */
[----:B0-----:R-:W-:Y:S01]  /*17d80*/  IMAD.MOV R3, RZ, RZ, -R2 ;  /* 0x000000ffff037224 */ /* 0x001fe200078e0a02 */
[----:B------:R-:W-:-:S03]  /*17d90*/  MOV R2, R13 ;  /* 0x0000000d00027202 */ /* 0x000fc60000000f00 */
[----:B-1----:R-:W-:Y:S01]  /*17da0*/  IMAD R7, R4, R3, R7 ;  /* 0x0000000304077224 */ /* 0x002fe200078e0207 */
[----:B--2---:R-:W-:-:S05]  /*17db0*/  IADD3 R3, -R9, RZ, RZ ;  /* 0x000000ff09037210 */ /* 0x004fca0007ffe1ff */
[----:B---3--:R-:W-:Y:S01]  /*17dc0*/  @P1 IMAD R7, R10, R3, R5 ;  /* 0x000000030a071224 */ /* 0x008fe200078e0205 */
[----:B------:R-:W-:Y:S01]  /*17dd0*/  ISETP.NE.U32.AND P1, PT, RZ, UR8, PT ;  /* 0x00000008ff007c0c */ /* 0x000fe2000bf25070 */
[----:B------:R-:W-:-:S03]  /*17de0*/  IMAD.MOV.U32 R3, RZ, RZ, R15 ;  /* 0x000000ffff037224 */ /* 0x000fc600078e000f */
[----:B------:R-:W-:-:S13]  /*17df0*/  ISETP.NE.AND.EX P1, PT, RZ, UR9, PT, P1 ;  /* 0x00000009ff007c0c */ /* 0x000fda000bf25310 */
[----:B------:R-:W-:Y:S05]  /*17e00*/  @!P1 BRA `(.L_x_554) ;  /* 0x0000000000289947 */ /* 0x000fea0003800000 */
[----:B------:R-:W-:Y:S02]  /*17e10*/  ULDC UR7, c[0x0][0x634] ;  /* 0x00018d0000077ab9 */ /* 0x000fe40000000800 */
[----:B------:R-:W-:-:S04]  /*17e20*/  IADD3 R3, P1, R13, UR7, RZ ;  /* 0x000000070d037c10 */ /* 0x000fc8000ff3e0ff */
[----:B------:R-:W-:-:S05]  /*17e30*/  IADD3.X R9, RZ, R15, RZ, P1, !PT ;  /* 0x0000000fff097210 */ /* 0x000fca0000ffe4ff */
[----:B------:R-:W-:-:S04]  /*17e40*/  IMAD.WIDE.U32 R4, R9, UR8, RZ ;  /* 0x0000000809047c25 */ /* 0x000fc8000f8e00ff */
[----:B------:R-:W-:-:S04]  /*17e50*/  IMAD.WIDE.U32 R4, P1, R3, UR9, R4 ;  /* 0x0000000903047c25 */ /* 0x000fc8000f820004 */
[----:B------:R-:W-:-:S04]  /*17e60*/  IMAD.WIDE.U32 R2, R3, UR8, RZ ;  /* 0x0000000803027c25 */ /* 0x000fc8000f8e00ff */
[----:B------:R-:W-:Y:S01]  /*17e70*/  IMAD.MOV.U32 R2, RZ, RZ, R5 ;  /* 0x000000ffff027224 */ /* 0x000fe200078e0005 */
[----:B------:R-:W-:Y:S02]  /*17e80*/  IADD3 RZ, P3, R3, R4, RZ ;  /* 0x0000000403ff7210 */ /* 0x000fe40007f7e0ff */
[----:B------:R-:W-:-:S03]  /*17e90*/  IADD3.X R3, RZ, RZ, RZ, P1, !PT ;  /* 0x000000ffff037210 */ /* 0x000fc60000ffe4ff */
[----:B------:R-:W-:-:S08]  /*17ea0*/  IMAD.WIDE.U32.X R2, R9, UR9, R2, P3 ;  /* 0x0000000909027c25 */ /* 0x000fd000098e0402 */
.L_x_554:
[--C-:B------:R-:W-:Y:S01]  /*17eb0*/  SHF.R.U64 R9, R2, UR10, R3.reuse ;  /* 0x0000000a02097c19 */ /* 0x100fe20008001203 */
[----:B------:R-:W-:Y:S01]  /*17ec0*/  ULDC.64 UR8, c[0x0][0x620] ;  /* 0x0001880000087ab9 */ /* 0x000fe20000000a00 */
[----:B------:R-:W-:Y:S01]  /*17ed0*/  SHF.R.U32.HI R2, RZ, UR10, R3 ;  /* 0x0000000aff027c19 */ /* 0x000fe20008011603 */
[----:B------:R-:W-:Y:S01]  /*17ee0*/  IMAD.MOV.U32 R3, RZ, RZ, R15 ;  /* 0x000000ffff037224 */ /* 0x000fe200078e000f */
[----:B------:R-:W-:Y:S01]  /*17ef0*/  IADD3 R11, P1, RZ, -R9, RZ ;  /* 0x80000009ff0b7210 */ /* 0x000fe20007f3e0ff */
[----:B------:R-:W-:-:S03]  /*17f00*/  ULDC UR7, c[0x0][0x618] ;  /* 0x0001860000077ab9 */ /* 0x000fc60000000800 */
[----:B------:R-:W-:-:S05]  /*17f10*/  IADD3.X R2, RZ, ~R2, RZ, P1, !PT ;  /* 0x80000002ff027210 */ /* 0x000fca0000ffe4ff */
[----:B------:R-:W-:-:S04]  /*17f20*/  IMAD R2, R2, UR8, RZ ;  /* 0x0000000802027c24 */ /* 0x000fc8000f8e02ff */
[----:B------:R-:W-:Y:S01]  /*17f30*/  IMAD R5, R11, UR9, R2 ;  /* 0x000000090b057c24 */ /* 0x000fe2000f8e0202 */
[----:B------:R-:W-:-:S05]  /*17f40*/  MOV R2, R13 ;  /* 0x0000000d00027202 */ /* 0x000fca0000000f00 */
[----:B------:R-:W-:Y:S01]  /*17f50*/  IMAD.WIDE.U32 R2, R11, UR8, R2 ;  /* 0x000000080b027c25 */ /* 0x000fe2000f8e0002 */
[----:B------:R-:W-:Y:S02]  /*17f60*/  ULDC.64 UR8, c[0x0][0x640] ;  /* 0x0001900000087ab9 */ /* 0x000fe40000000a00 */
[----:B------:R-:W-:Y:S02]  /*17f70*/  ISETP.NE.U32.AND P1, PT, RZ, UR8, PT ;  /* 0x00000008ff007c0c */ /* 0x000fe4000bf25070 */
[----:B------:R-:W-:Y:S02]  /*17f80*/  IADD3 R3, R3, R5, RZ ;  /* 0x0000000503037210 */ /* 0x000fe40007ffe0ff */
[----:B------:R-:W-:Y:S02]  /*17f90*/  ISETP.NE.AND.EX P1, PT, RZ, UR9, PT, P1 ;  /* 0x00000009ff007c0c */ /* 0x000fe4000bf25310 */
[--C-:B------:R-:W-:Y:S02]  /*17fa0*/  SHF.R.U64 R10, R2, UR7, R3.reuse ;  /* 0x00000007020a7c19 */ /* 0x100fe40008001203 */
[----:B------:R-:W-:Y:S01]  /*17fb0*/  SHF.R.U32.HI R3, RZ, UR7, R3 ;  /* 0x00000007ff037c19 */ /* 0x000fe20008011603 */
[----:B------:R-:W-:-:S03]  /*17fc0*/  ULDC UR7, c[0x0][0x608] ;  /* 0x0001820000077ab9 */ /* 0x000fc60000000800 */
[--C-:B------:R-:W-:Y:S02]  /*17fd0*/  SHF.R.U64 R12, R10, UR7, R3.reuse ;  /* 0x000000070a0c7c19 */ /* 0x100fe40008001203 */
[----:B------:R-:W-:Y:S01]  /*17fe0*/  SHF.R.U32.HI R3, RZ, UR7, R3 ;  /* 0x00000007ff037c19 */ /* 0x000fe20008011603 */
[----:B------:R-:W-:-:S03]  /*17ff0*/  ULDC UR7, c[0x0][0x658] ;  /* 0x0001960000077ab9 */ /* 0x000fc60000000800 */
[--C-:B------:R-:W-:Y:S02]  /*18000*/  SHF.R.U32.HI R13, RZ, UR7, R3.reuse ;  /* 0x00000007ff0d7c19 */ /* 0x100fe40008011603 */
[----:B------:R-:W-:-:S03]  /*18010*/  SHF.R.U64 R11, R12, UR7, R3 ;  /* 0x000000070c0b7c19 */ /* 0x000fc60008001203 */
[----:B------:R-:W-:Y:S01]  /*18020*/  IMAD.MOV.U32 R3, RZ, RZ, R13 ;  /* 0x000000ffff037224 */ /* 0x000fe200078e000d */
[----:B------:R-:W-:Y:S01]  /*18030*/  MOV R2, R11 ;  /* 0x0000000b00027202 */ /* 0x000fe20000000f00 */
[----:B------:R-:W-:Y:S06]  /*18040*/  @!P1 BRA `(.L_x_555) ;  /* 0x0000000000289947 */ /* 0x000fec0003800000 */
        /* <DEDUP_REMOVED lines=10> */
.L_x_555:
[----:B------:R-:W-:Y:S01]  /*180f0*/  ULDC UR7, c[0x0][0x648] ;  /* 0x0001920000077ab9 */ /* 0x000fe20000000800 */
[----:B------:R-:W-:Y:S01]  /*18100*/  LOP3.LUT R12, R12, UR6, RZ, 0xc0, !PT ;  /* 0x000000060c0c7c12 */ /* 0x000fe2000f8ec0ff */
[----:B------:R-:W-:Y:S01]  /*18110*/  UISETP.NE.AND UP0, UPT, UR45, URZ, UPT ;  /* 0x0000003f2d00728c */ /* 0x000fe2000bf05270 */
[----:B------:R-:W-:Y:S01]  /*18120*/  SHF.R.U64 R3, R2, UR7, R3 ;  /* 0x0000000702037c19 */ /* 0x000fe20008001203 */
[----:B------:R-:W-:Y:S01]  /*18130*/  ULDC UR7, c[0x0][0x638] ;  /* 0x00018e0000077ab9 */ /* 0x000fe20000000800 */
[----:B------:R-:W-:Y:S02]  /*18140*/  LOP3.LUT R4, R10, UR4, RZ, 0xc0, !PT ;  /* 0x000000040a047c12 */ /* 0x000fe4000f8ec0ff */
[C---:B------:R-:W-:Y:S01]  /*18150*/  IADD3 R2, -R3.reuse, RZ, RZ ;  /* 0x000000ff03027210 */ /* 0x040fe20007ffe1ff */
[----:B------:R-:W-:Y:S01]  /*18160*/  IMAD R12, R3, UR5, R12 ;  /* 0x00000005030c7c24 */ /* 0x000fe2000f8e020c */
[----:B------:R-:W-:Y:S02]  /*18170*/  PLOP3.LUT P1, PT, PT, PT, UP0, 0x40, 0x0 ;  /* 0x000000000000781c */ /* 0x000fe40003f2e808 */
[----:B------:R-:W-:Y:S01]  /*18180*/  PLOP3.LUT P3, PT, PT, PT, UP0, 0x40, 0x0 ;  /* 0x000000000000781c */ /* 0x000fe20003f6e808 */
[----:B------:R-:W-:Y:S01]  /*18190*/  IMAD R11, R2, UR7, R11 ;  /* 0x00000007020b7c24 */ /* 0x000fe2000f8e020b */
[----:B------:R-:W-:-:S02]  /*181a0*/  ULDC UR7, c[0x0][0x610] ;  /* 0x0001840000077ab9 */ /* 0x000fc40000000800 */
[----:B------:R-:W-:Y:S01]  /*181b0*/  IMAD R7, R12, UR7, R7 ;  /* 0x000000070c077c24 */ /* 0x000fe2000f8e0207 */
[----:B------:R-:W-:Y:S02]  /*181c0*/  ULDC UR7, c[0x0][0x600] ;  /* 0x0001800000077ab9 */ /* 0x000fe40000000800 */
[----:B------:R-:W-:-:S05]  /*181d0*/  IMAD R4, R11, UR7, R4 ;  /* 0x000000070b047c24 */ /* 0x000fca000f8e0204 */
[----:B------:R-:W-:Y:S02]  /*181e0*/  SEL R2, R4, R7, P1 ;  /* 0x0000000704027207 */ /* 0x000fe40000800000 */
[----:B------:R-:W-:Y:S02]  /*181f0*/  SEL R3, R7, R4, P3 ;  /* 0x0000000407037207 */ /* 0x000fe40001800000 */
[----:B------:R-:W-:-:S07]  /*18200*/  MOV R4, 0x1 ;  /* 0x0000000100047802 */ /* 0x000fce0000000f00 */
.L_x_553:
[----:B------:R-:W-:Y:S05]  /*18210*/  BSYNC B1 ;  /* 0x0000000000017941 */ /* 0x000fea0003800000 */
.L_x_552:
[----:B------:R-:W-:-:S13]  /*18220*/  LOP3.LUT P1, RZ, R4, 0xff, RZ, 0xc0, !PT ;  /* 0x000000ff04ff7812 */ /* 0x000fda000782c0ff */
[----:B------:R-:W-:Y:S05]  /*18230*/  @P1 BRA `(.L_x_556) ;  /* 0xfffffff400241947 */ /* 0x000fea000383ffff */
[----:B------:R-:W-:Y:S05]  /*18240*/  BSYNC B0 ;  /* 0x0000000000007941 */ /* 0x000fea0003800000 */
.L_x_544:
[----:B------:R-:W-:-:S03]  /*18250*/  UMOV UR7, 0xffffffff ;  /* 0xffffffff00077882 */ /* 0x000fc60000000000 */
[----:B------:R-:W-:Y:S05]  /*18260*/  BRA.DIV UR7, `(.L_x_557) ;  /* 0x0000000207f87947 */ /* 0x000fea000b800000 */
[----:B------:R-:W-:-:S13]  /*18270*/  ELECT P6, URZ, PT ;  /* 0x00000000003f782f */ /* 0x000fda00038c0000 */
.L_x_570:
[----:B------:R-:W-:Y:S04]  /*18280*/  BSSY B0, `(.L_x_558) ;  /* 0x0000023000007945 */ /* 0x000fe80003800000 */
[----:B------:R-:W-:Y:S05]  /*18290*/  @!P6 BRA `(.L_x_559) ;  /* 0x000000000084e947 */ /* 0x000fea0003800000 */
[----:B------:R-:W-:-:S04]  /*182a0*/  ULOP3.LUT UR7, UR40, 0x2, URZ, 0xfc, !UPT ;  /* 0x0000000228077892 */ /* 0x000fc8000f8efc3f */
[----:B------:R-:W-:-:S06]  /*182b0*/  UISETP.NE.AND UP0, UPT, UR7, 0x3, UPT ;  /* 0x000000030700788c */ /* 0x000fcc000bf05270 */
[----:B------:R-:W-:-:S13]  /*182c0*/  PLOP3.LUT P0, PT, PT, PT, UP0, 0x80, 0x0 ;  /* 0x000000000000781c */ /* 0x000fda0003f0f008 */
[----:B------:R-:W-:Y:S05]  /*182d0*/  @!P0 BRA `(.L_x_560) ;  /* 0x0000000000048947 */ /* 0x000fea0003800000 */
[----:B------:R-:W-:Y:S01]  /*182e0*/  BPT.TRAP 0x1 ;  /* 0x000000040000795c */ /* 0x000fe20000300000 */
.L_x_560:
[----:B------:R-:W0:Y:S01]  /*182f0*/  S2R R3, SR_CgaCtaId ;  /* 0x0000000000037919 */ /* 0x000e220000008800 */
[----:B------:R-:W-:-:S04]  /*18300*/  MOV R2, 0x400 ;  /* 0x0000040000027802 */ /* 0x000fc80000000f00 */
[----:B0-----:R-:W-:Y:S02]  /*18310*/  LEA R3, R3, R2, 0x18 ;  /* 0x0000000203037211 */ /* 0x001fe400078ec0ff */
[----:B------:R-:W-:-:S03]  /*18320*/  SHF.L.U32 R2, R0, 0x1f, RZ ;  /* 0x0000001f00027819 */ /* 0x000fc600000006ff */
[----:B------:R-:W-:-:S05]  /*18330*/  VIADD R3, R3, 0x18 ;  /* 0x0000001803037836 */ /* 0x000fca0000000000 */
[----:B------:R-:W-:-:S04]  /*18340*/  LEA R5, R6, R3, 0x3 ;  /* 0x0000000306057211 */ /* 0x000fc800078e18ff */
[----:B------:R-:W0:Y:S02]  /*18350*/  SYNCS.PHASECHK.TRANS64.TRYWAIT P0, [R5+URZ], R2 ;  /* 0x00000002050075a7 */ /* 0x000e24000800017f */
[----:B0-----:R-:W-:Y:S05]  /*18360*/  @!P0 BRA `(.L_x_561) ;  /* 0x0000000000d88947 */ /* 0x001fea0003800000 */
.L_x_571:
[----:B------:R-:W-:-:S04]  /*18370*/  IADD3 R6, R6, 0x1, RZ ;  /* 0x0000000106067810 */ /* 0x000fc80007ffe0ff */
[----:B------:R-:W-:-:S04]  /*18380*/  ISETP.NE.AND P0, PT, R6, 0x3, PT ;  /* 0x000000030600780c */ /* 0x000fc80003f05270 */
[----:B0-----:R-:W-:Y:S02]  /*18390*/  SEL R5, RZ, 0x1, P0 ;  /* 0x00000001ff057807 */ /* 0x001fe40000000000 */
[----:B------:R-:W-:Y:S02]  /*183a0*/  SEL R6, R6, RZ, P0 ;  /* 0x000000ff06067207 */ /* 0x000fe40000000000 */
[----:B------:R-:W-:-:S03]  /*183b0*/  LOP3.LUT R5, R0, R5, RZ, 0x3c, !PT ;  /* 0x0000000500057212 */ /* 0x000fc600078e3cff */
[----:B------:R-:W-:Y:S01]  /*183c0*/  IMAD R7, R6, 0x8, R3 ;  /* 0x0000000806077824 */ /* 0x000fe200078e0203 */
[----:B------:R-:W-:-:S04]  /*183d0*/  SHF.L.U32 R0, R5, 0x1f, RZ ;  /* 0x0000001f05007819 */ /* 0x000fc800000006ff */
[----:B------:R-:W0:Y:S02]  /*183e0*/  SYNCS.PHASECHK.TRANS64.TRYWAIT P0, [R7+URZ], R0 ;  /* 0x00000000070075a7 */ /* 0x000e24000800017f */
[----:B0-----:R-:W-:Y:S05]  /*183f0*/  @!P0 BRA `(.L_x_562) ;  /* 0x0000000000c88947 */ /* 0x001fea0003800000 */
.L_x_572:
[----:B0-----:R-:W-:-:S04]  /*18400*/  IADD3 R0, R6, 0x1, RZ ;  /* 0x0000000106007810 */ /* 0x001fc80007ffe0ff */
[----:B------:R-:W-:-:S04]  /*18410*/  ISETP.NE.AND P0, PT, R0, 0x3, PT ;  /* 0x000000030000780c */ /* 0x000fc80003f05270 */
[----:B------:R-:W-:Y:S02]  /*18420*/  SEL R2, RZ, 0x1, P0 ;  /* 0x00000001ff027807 */ /* 0x000fe40000000000 */
[----:B------:R-:W-:Y:S02]  /*18430*/  SEL R0, R0, RZ, P0 ;  /* 0x000000ff00007207 */ /* 0x000fe40000000000 */
[----:B------:R-:W-:Y:S02]  /*18440*/  LOP3.LUT R2, R5, R2, RZ, 0x3c, !PT ;  /* 0x0000000205027212 */ /* 0x000fe400078e3cff */
[----:B------:R-:W-:Y:S02]  /*18450*/  LEA R3, R0, R3, 0x3 ;  /* 0x0000000300037211 */ /* 0x000fe400078e18ff */
[----:B------:R-:W-:-:S07]  /*18460*/  SHF.L.U32 R0, R2, 0x1f, RZ ;  /* 0x0000001f02007819 */ /* 0x000fce00000006ff */
.L_x_563:
[----:B0-----:R0:W1:Y:S02]  /*18470*/  SYNCS.PHASECHK.TRANS64.TRYWAIT P0, [R3+URZ], R0 ;  /* 0x00000000030075a7 */ /* 0x001064000800017f */
[----:B-1----:R-:W-:Y:S05]  /*18480*/  @!P0 NANOSLEEP.SYNCS 0x989680 ;  /* 0x009896800000895d */ /* 0x002fea0003900000 */
[----:B------:R-:W1:Y:S02]  /*18490*/  @!P0 SYNCS.PHASECHK.TRANS64 P0, [R3+URZ], R0 ;  /* 0x00000000030085a7 */ /* 0x000e64000800007f */
[----:B-1----:R-:W-:Y:S05]  /*184a0*/  @!P0 BRA `(.L_x_563) ;  /* 0xfffffffc00f08947 */ /* 0x002fea000383ffff */
.L_x_559:
[----:B------:R-:W-:Y:S05]  /*184b0*/  BSYNC B0 ;  /* 0x0000000000007941 */ /* 0x000fea0003800000 */
.L_x_558:
[----:B------:R-:W-:Y:S05]  /*184c0*/  EXIT ;  /* 0x000000000000794d */ /* 0x000fea0003800000 */
.L_x_17:
[----:B-1----:R1:W4:Y:S02]  /*184d0*/  SYNCS.PHASECHK.TRANS64.TRYWAIT P1, [R3+URZ], R0 ;  /* 0x00000000030075a7 */ /* 0x002324000802017f */
[----:B----4-:R-:W-:Y:S05]  /*184e0*/  @!P1 NANOSLEEP.SYNCS 0x989680 ;  /* 0x009896800000995d */ /* 0x010fea0003900000 */
[----:B------:R-:W4:Y:S02]  /*184f0*/  @!P1 SYNCS.PHASECHK.TRANS64 P1, [R3+URZ], R0 ;  /* 0x00000000030095a7 */ /* 0x000f24000802007f */
[----:B----4-:R-:W-:Y:S05]  /*18500*/  @!P1 BRA `(.L_x_17) ;  /* 0xfffffffc00f09947 */ /* 0x010fea000383ffff */
[----:B------:R-:W-:Y:S05]  /*18510*/  BRA `(.L_x_16) ;  /* 0xfffffe8c00b87947 */ /* 0x000fea000383ffff */
.L_x_22:
[----:B-1----:R-:W-:-:S04]  /*18520*/  IMAD.U32 R4, RZ, RZ, UR8 ;  /* 0x00000008ff047e24 */ /* 0x002fc8000f8e00ff */
[----:B------:R1:W2:Y:S03]  /*18530*/  SYNCS.PHASECHK.TRANS64.TRYWAIT P1, [R4+URZ], R3 ;  /* 0x00000003040075a7 */ /* 0x0002a6000802017f */
[----:B--2---:R-:W-:Y:S05]  /*18540*/  @!P1 NANOSLEEP.SYNCS 0x989680 ;  /* 0x009896800000995d */ /* 0x004fea0003900000 */
[----:B------:R-:W2:Y:S02]  /*18550*/  @!P1 SYNCS.PHASECHK.TRANS64 P1, [R4+URZ], R3 ;  /* 0x00000003040095a7 */ /* 0x000ea4000802007f */
[----:B--2---:R-:W-:Y:S05]  /*18560*/  @!P1 BRA `(.L_x_22) ;  /* 0xfffffffc00ec9947 */ /* 0x004fea000383ffff */
[----:B------:R-:W-:Y:S05]  /*18570*/  BRA `(.L_x_21) ;  /* 0xfffffec4002c7947 */ /* 0x000fea000383ffff */
.L_x_545:
[----:B------:R-:W-:Y:S01]  /*18580*/  BSSY B1, `(.L_x_564) ;  /* 0x0000006000017945 */ /* 0x000fe20003800000 */
[----:B------:R-:W-:-:S07]  /*18590*/  MOV R15, 0xffffffff ;  /* 0xffffffff000f7802 */ /* 0x000fce0000000f00 */
[----:B------:R-:W-:Y:S05]  /*185a0*/  WARPSYNC.COLLECTIVE R15, `(.L_x_565) ;  /* 0x000000000f0c7348 */ /* 0x000fea0003c00000 */
[----:B------:R-:W-:Y:S02]  /*185b0*/  ELECT P6, UR62, PT ;  /* 0x00000000003e782f */ /* 0x000fe400038c0000 */
[----:B------:R-:W-:Y:S01]  /*185c0*/  MOV R14, UR62 ;  /* 0x0000003e000e7c02 */ /* 0x000fe20008000f00 */
[----:B------:R-:W-:Y:S10]  /*185d0*/  ENDCOLLECTIVE ;  /* 0x000000000000791b */ /* 0x000ff40003800000 */
.L_x_565:
[----:B------:R-:W-:Y:S05]  /*185e0*/  BSYNC B1 ;  /* 0x0000000000017941 */ /* 0x000fea0003800000 */
.L_x_564:
[----:B------:R-:W-:Y:S05]  /*185f0*/  BRA `(.L_x_566) ;  /* 0xfffffff000407947 */ /* 0x000fea000383ffff */
.L_x_548:
[----:B0-----:R0:W1:Y:S02]  /*18600*/  SYNCS.PHASECHK.TRANS64.TRYWAIT P1, [R10+URZ+0x18], R5 ;  /* 0x000018050a0075a7 */ /* 0x001064000802017f */
[----:B-1----:R-:W-:Y:S05]  /*18610*/  @!P1 NANOSLEEP.SYNCS 0x989680 ;  /* 0x009896800000995d */ /* 0x002fea0003900000 */
[----:B------:R-:W1:Y:S02]  /*18620*/  @!P1 SYNCS.PHASECHK.TRANS64 P1, [R10+URZ+0x18], R5 ;  /* 0x000018050a0095a7 */ /* 0x000e64000802007f */
[----:B-1----:R-:W-:Y:S05]  /*18630*/  @!P1 BRA `(.L_x_548) ;  /* 0xfffffffc00f09947 */ /* 0x002fea000383ffff */
[----:B------:R-:W-:Y:S05]  /*18640*/  BRA `(.L_x_567) ;  /* 0xfffffff000747947 */ /* 0x000fea000383ffff */
.L_x_557:
[----:B------:R-:W-:Y:S01]  /*18650*/  BSSY B0, `(.L_x_568) ;  /* 0x0000006000007945 */ /* 0x000fe20003800000 */
[----:B------:R-:W-:-:S07]  /*18660*/  MOV R15, 0xffffffff ;  /* 0xffffffff000f7802 */ /* 0x000fce0000000f00 */
[----:B------:R-:W-:Y:S05]  /*18670*/  WARPSYNC.COLLECTIVE R15, `(.L_x_569) ;  /* 0x000000000f0c7348 */ /* 0x000fea0003c00000 */
[----:B------:R-:W-:Y:S02]  /*18680*/  ELECT P6, UR62, PT ;  /* 0x00000000003e782f */ /* 0x000fe400038c0000 */
[----:B------:R-:W-:Y:S01]  /*18690*/  MOV R14, UR62 ;  /* 0x0000003e000e7c02 */ /* 0x000fe20008000f00 */
[----:B------:R-:W-:Y:S10]  /*186a0*/  ENDCOLLECTIVE ;  /* 0x000000000000791b */ /* 0x000ff40003800000 */
.L_x_569:
[----:B------:R-:W-:Y:S05]  /*186b0*/  BSYNC B0 ;  /* 0x0000000000007941 */ /* 0x000fea0003800000 */
.L_x_568:
[----:B------:R-:W-:Y:S05]  /*186c0*/  BRA `(.L_x_570) ;  /* 0xfffffff800ec7947 */ /* 0x000fea000383ffff */
.L_x_561:
[----:B0-----:R0:W1:Y:S02]  /*186d0*/  SYNCS.PHASECHK.TRANS64.TRYWAIT P0, [R5+URZ], R2 ;  /* 0x00000002050075a7 */ /* 0x001064000800017f */
[----:B-1----:R-:W-:Y:S05]  /*186e0*/  @!P0 NANOSLEEP.SYNCS 0x989680 ;  /* 0x009896800000895d */ /* 0x002fea0003900000 */
[----:B------:R-:W1:Y:S02]  /*186f0*/  @!P0 SYNCS.PHASECHK.TRANS64 P0, [R5+URZ], R2 ;  /* 0x00000002050085a7 */ /* 0x000e64000800007f */
[----:B-1----:R-:W-:Y:S05]  /*18700*/  @!P0 BRA `(.L_x_561) ;  /* 0xfffffffc00f08947 */ /* 0x002fea000383ffff */
[----:B------:R-:W-:Y:S05]  /*18710*/  BRA `(.L_x_571) ;  /* 0xfffffffc00147947 */ /* 0x000fea000383ffff */
.L_x_562:
[----:B0-----:R0:W1:Y:S02]  /*18720*/  SYNCS.PHASECHK.TRANS64.TRYWAIT P0, [R7+URZ], R0 ;  /* 0x00000000070075a7 */ /* 0x001064000800017f */
[----:B-1----:R-:W-:Y:S05]  /*18730*/  @!P0 NANOSLEEP.SYNCS 0x989680 ;  /* 0x009896800000895d */ /* 0x002fea0003900000 */
[----:B------:R-:W1:Y:S02]  /*18740*/  @!P0 SYNCS.PHASECHK.TRANS64 P0, [R7+URZ], R0 ;  /* 0x00000000070085a7 */ /* 0x000e64000800007f */
[----:B-1----:R-:W-:Y:S05]  /*18750*/  @!P0 BRA `(.L_x_562) ;  /* 0xfffffffc00f08947 */ /* 0x002fea000383ffff */
[----:B------:R-:W-:Y:S05]  /*18760*/  BRA `(.L_x_572) ;  /* 0xfffffffc00247947 */ /* 0x000fea000383ffff */
.L_x_573:
[----:B------:R-:W-:-:S00]  /*18770*/  BRA `(.L_x_573) ;  /* 0xfffffffc00fc7947 */ /* 0x000fc0000383ffff */
[----:B------:R-:W-:-:S00]  /*18780*/  NOP ;  /* 0x0000000000007918 */ /* 0x000fc00000000000 */
[----:B------:R-:W-:-:S00]  /*18790*/  NOP ;  /* 0x0000000000007918 */ /* 0x000fc00000000000 */
[----:B------:R-:W-:-:S00]  /*187a0*/  NOP ;  /* 0x0000000000007918 */ /* 0x000fc00000000000 */
[----:B------:R-:W-:-:S00]  /*187b0*/  NOP ;  /* 0x0000000000007918 */ /* 0x000fc00000000000 */
[----:B------:R-:W-:-:S00]  /*187c0*/  NOP ;  /* 0x0000000000007918 */ /* 0x000fc00000000000 */
[----:B------:R-:W-:-:S00]  /*187d0*/  NOP ;  /* 0x0000000000007918 */ /* 0x000fc00000000000 */
[----:B------:R-:W-:-:S00]  /*187e0*/  NOP ;  /* 0x0000000000007918 */ /* 0x000fc00000000000 */
[----:B------:R-:W-:-:S00]  /*187f0*/  NOP ;  /* 0x0000000000007918 */ /* 0x000fc00000000000 */
.L_x_574:


//--------------------- .nv.global.init           --------------------------
	.section	.nv.global.init,"aw",@progbits
.nv.global.init:
	.type		$str$22,@object
	.size		$str$22,($str$23 - $str$22)
$str$22:
        /*0000*/ 	.byte	0x6b, 0x5f, 0x74, 0x69, 0x6c, 0x65, 0x5f, 0x63, 0x6f, 0x75, 0x6e, 0x74, 0x20, 0x3e, 0x3d, 0x20
        /*0010*/ 	.byte	0x31, 0x00
	.type		$str$23,@object
	.size		$str$23,(__unnamed_1 - $str$23)
$str$23:
        /*0012*/ 	.byte	0x2f, 0x74, 0x6d, 0x70, 0x2f, 0x63, 0x75, 0x74, 0x6c, 0x61, 0x73, 0x73, 0x5f, 0x73, 0x77, 0x65
        /*0022*/ 	.byte	0x65, 0x70, 0x5f, 0x73, 0x72, 0x63, 0x2f, 0x69, 0x6e, 0x63, 0x6c, 0x75, 0x64, 0x65, 0x2f, 0x63
        /*0032*/ 	.byte	0x75, 0x74, 0x6c, 0x61, 0x73, 0x73, 0x2f, 0x67, 0x65, 0x6d, 0x6d, 0x2f, 0x63, 0x6f, 0x6c, 0x6c
        /*0042*/ 	.byte	0x65, 0x63, 0x74, 0x69, 0x76, 0x65, 0x2f, 0x73, 0x6d, 0x39, 0x30, 0x5f, 0x6d, 0x6d, 0x61, 0x5f
        /*0052*/ 	.byte	0x74, 0x6d, 0x61, 0x5f, 0x67, 0x6d, 0x6d, 0x61, 0x5f, 0x73, 0x73, 0x5f, 0x77, 0x61, 0x72, 0x70
        /*0062*/ 	.byte	0x73, 0x70, 0x65, 0x63, 0x69, 0x61, 0x6c, 0x69, 0x7a, 0x65, 0x64, 0x2e, 0x68, 0x70, 0x70, 0x00
	.type		__unnamed_1,@object
	.size		__unnamed_1,(.L_0 - __unnamed_1)
__unnamed_1:
        /* <DEDUP_REMOVED lines=176> */
        /*0b72*/ 	.byte	0x74, 0x69, 0x74, 0x79, 0x5d, 0x00
.L_0:


//--------------------- .nv.shared._ZN7cutlass13device_kernelINS_4gemm6kernel13GemmUniversalIN4cute5tupleIJiiiiEEENS1_10collective13CollectiveMmaINS1_34MainloopSm90TmaGmmaWarpSpecializedILi3ENS5_IJNS4_1CILi1EEESB_SB_EEENS1_35KernelTmaWarpSpecializedCooperativeEEENS5_IJNSA_ILi256EEESF_NSA_ILi32EEEEEEfNS5_IJlSB_lEEEfSI_NS4_8TiledMMAINS4_8MMA_AtomIJNS4_4SM904GMMA30MMA_64x256x8_F32TF32TF32_SS_TNILNSM_7ScaleInE1ELSO_1EEEEEENS4_6LayoutINS5_IJNSA_ILi2EEESB_SB_EEENS5_IJSB_NSA_ILi0EEESU_EEEEENS5_IJNS4_10UnderscoreESX_SX_EEEEENS4_13SM90_TMA_LOADENS4_14ComposedLayoutINS4_7SwizzleILi3ELi4ELi3EEENS4_18smem_ptr_flag_bitsILi32EEENSR_INS5_IJNSA_ILi8EEESG_EEENS5_IJSG_SB_EEEEEEEvNS4_8identityES10_S1A_vS1B_EENS_8epilogue10collective6detail29Sm90TmaWarpSpecializedAdapterINS1E_15DefaultEpilogueIfSI_SI_NS1D_6thread17LinearCombinationIfLi1EffLNS1I_9ScaleType4KindE0ELNS_15FloatRoundStyleE2EfEENS1_15EpilogueDefaultEEEEEvvEEEEvNT_6ParamsE --------------------------
	.section	.nv.shared._ZN7cutlass13device_kernelINS_4gemm6kernel13GemmUniversalIN4cute5tupleIJiiiiEEENS1_10collective13CollectiveMmaINS1_34MainloopSm90TmaGmmaWarpSpecializedILi3ENS5_IJNS4_1CILi1EEESB_SB_EEENS1_35KernelTmaWarpSpecializedCooperativeEEENS5_IJNSA_ILi256EEESF_NSA_ILi32EEEEEEfNS5_IJlSB_lEEEfSI_NS4_8TiledMMAINS4_8MMA_AtomIJNS4_4SM904GMMA30MMA_64x256x8_F32TF32TF32_SS_TNILNSM_7ScaleInE1ELSO_1EEEEEENS4_6LayoutINS5_IJNSA_ILi2EEESB_SB_EEENS5_IJSB_NSA_ILi0EEESU_EEEEENS5_IJNS4_10UnderscoreESX_SX_EEEEENS4_13SM90_TMA_LOADENS4_14ComposedLayoutINS4_7SwizzleILi3ELi4ELi3EEENS4_18smem_ptr_flag_bitsILi32EEENSR_INS5_IJNSA_ILi8EEESG_EEENS5_IJSG_SB_EEEEEEEvNS4_8identityES10_S1A_vS1B_EENS_8epilogue10collective6detail29Sm90TmaWarpSpecializedAdapterINS1E_15DefaultEpilogueIfSI_SI_NS1D_6thread17LinearCombinationIfLi1EffLNS1I_9ScaleType4KindE0ELNS_15FloatRoundStyleE2EfEENS1_15EpilogueDefaultEEEEEvvEEEEvNT_6ParamsE,"aw",@nobits
	.sectionflags	@""
	.align	16
	.zero		1024


//--------------------- .nv.shared.reserved.0     --------------------------
	.section	.nv.shared.reserved.0,"aw",@nobits
	.weak		__nv_reservedSMEM_offset_0_alias
	.size		__nv_reservedSMEM_offset_0_alias, 0, 0
	.other		__nv_reservedSMEM_offset_0_alias,@"STO_CUDA_RESERVED_SHARED STV_DEFAULT"
__nv_reservedSMEM_offset_0_alias:
	.zero		0


//--------------------- .nv.global                --------------------------
	.section	.nv.global,"aw",@nobits
.nv.global:
	.type		_ZN40_INTERNAL_f839aff1_4_k_cu_b6cc80df_195064cute1_E,@object
	.size		_ZN40_INTERNAL_f839aff1_4_k_cu_b6cc80df_195064cute1_E,(_ZN40_INTERNAL_f839aff1_4_k_cu_b6cc80df_195064cuda3std3__45__cpo6cbeginE - _ZN40_INTERNAL_f839aff1_4_k_cu_b6cc80df_195064cute1_E)
_ZN40_INTERNAL_f839aff1_4_k_cu_b6cc80df_195064cute1_E:
	.zero		1
	.type		_ZN40_INTERNAL_f839aff1_4_k_cu_b6cc80df_195064cuda3std3__45__cpo6cbeginE,@object
	.size		_ZN40_INTERNAL_f839aff1_4_k_cu_b6cc80df_195064cuda3std3__45__cpo6cbeginE,(_ZN40_INTERNAL_f839aff1_4_k_cu_b6cc80df_195064cuda3std3__48in_placeE - _ZN40_INTERNAL_f839aff1_4_k_cu_b6cc80df_195064cuda3std3__45__cpo6cbeginE)
_ZN40_INTERNAL_f839aff1_4_k_cu_b6cc80df_195064cuda3std3__45__cpo6cbeginE:
	.zero		1
	.type		_ZN40_INTERNAL_f839aff1_4_k_cu_b6cc80df_195064cuda3std3__48in_placeE,@object
	.size		_ZN40_INTERNAL_f839aff1_4_k_cu_b6cc80df_195064cuda3std3__48in_placeE,(_ZN40_INTERNAL_f839aff1_4_k_cu_b6cc80df_195064cuda3std6ranges3__45__cpo9iter_moveE - _ZN40_INTERNAL_f839aff1_4_k_cu_b6cc80df_195064cuda3std3__48in_placeE)
_ZN40_INTERNAL_f839aff1_4_k_cu_b6cc80df_195064cuda3std3__48in_placeE:
	.zero		1
	.type		_ZN40_INTERNAL_f839aff1_4_k_cu_b6cc80df_195064cuda3std6ranges3__45__cpo9iter_moveE,@object
	.size		_ZN40_INTERNAL_f839aff1_4_k_cu_b6cc80df_195064cuda3std6ranges3__45__cpo9iter_moveE,(_ZN40_INTERNAL_f839aff1_4_k_cu_b6cc80df_195064cuda3std3__45__cpo5beginE - _ZN40_INTERNAL_f839aff1_4_k_cu_b6cc80df_195064cuda3std6ranges3__45__cpo9iter_moveE)
_ZN40_INTERNAL_f839aff1_4_k_cu_b6cc80df_195064cuda3std6ranges3__45__cpo9iter_moveE:
	.zero		1
	.type		_ZN40_INTERNAL_f839aff1_4_k_cu_b6cc80df_195064cuda3std3__45__cpo5beginE,@object
	.size		_ZN40_INTERNAL_f839aff1_4_k_cu_b6cc80df_195064cuda3std3__45__cpo5beginE,(_ZN40_INTERNAL_f839aff1_4_k_cu_b6cc80df_195064cuda3std3__442_GLOBAL__N__f839aff1_4_k_cu_b6cc80df_195066ignoreE - _ZN40_INTERNAL_f839aff1_4_k_cu_b6cc80df_195064cuda3std3__45__cpo5beginE)
_ZN40_INTERNAL_f839aff1_4_k_cu_b6cc80df_195064cuda3std3__45__cpo5beginE:
	.zero		1
	.type		_ZN40_INTERNAL_f839aff1_4_k_cu_b6cc80df_195064cuda3std3__442_GLOBAL__N__f839aff1_4_k_cu_b6cc80df_195066ignoreE,@object
	.size		_ZN40_INTERNAL_f839aff1_4_k_cu_b6cc80df_195064cuda3std3__442_GLOBAL__N__f839aff1_4_k_cu_b6cc80df_195066ignoreE,(_ZN40_INTERNAL_f839aff1_4_k_cu_b6cc80df_195064cute7productE - _ZN40_INTERNAL_f839aff1_4_k_cu_b6cc80df_195064cuda3std3__442_GLOBAL__N__f839aff1_4_k_cu_b6cc80df_195066ignoreE)
_ZN40_INTERNAL_f839aff1_4_k_cu_b6cc80df_195064cuda3std3__442_GLOBAL__N__f839aff1_4_k_cu_b6cc80df_195066ignoreE:
	.zero		1
	.type		_ZN40_INTERNAL_f839aff1_4_k_cu_b6cc80df_195064cute7productE,@object
	.size		_ZN40_INTERNAL_f839aff1_4_k_cu_b6cc80df_195064cute7productE,(_ZN40_INTERNAL_f839aff1_4_k_cu_b6cc80df_195064cuda3std3__45__cpo3endE - _ZN40_INTERNAL_f839aff1_4_k_cu_b6cc80df_195064cute7productE)
_ZN40_INTERNAL_f839aff1_4_k_cu_b6cc80df_195064cute7productE:
	.zero		1
	.type		_ZN40_INTERNAL_f839aff1_4_k_cu_b6cc80df_195064cuda3std3__45__cpo3endE,@object
	.size		_ZN40_INTERNAL_f839aff1_4_k_cu_b6cc80df_195064cuda3std3__45__cpo3endE,(_ZN40_INTERNAL_f839aff1_4_k_cu_b6cc80df_195064cuda3std3__419piecewise_constructE - _ZN40_INTERNAL_f839aff1_4_k_cu_b6cc80df_195064cuda3std3__45__cpo3endE)
_ZN40_INTERNAL_f839aff1_4_k_cu_b6cc80df_195064cuda3std3__45__cpo3endE:
	.zero		1
	.type		_ZN40_INTERNAL_f839aff1_4_k_cu_b6cc80df_195064cuda3std3__419piecewise_constructE,@object
	.size		_ZN40_INTERNAL_f839aff1_4_k_cu_b6cc80df_195064cuda3std3__419piecewise_constructE,(_ZN40_INTERNAL_f839aff1_4_k_cu_b6cc80df_195064cuda3std3__45__cpo4cendE - _ZN40_INTERNAL_f839aff1_4_k_cu_b6cc80df_195064cuda3std3__419piecewise_constructE)
_ZN40_INTERNAL_f839aff1_4_k_cu_b6cc80df_195064cuda3std3__419piecewise_constructE:
	.zero		1
	.type		_ZN40_INTERNAL_f839aff1_4_k_cu_b6cc80df_195064cuda3std3__45__cpo4cendE,@object
	.size		_ZN40_INTERNAL_f839aff1_4_k_cu_b6cc80df_195064cuda3std3__45__cpo4cendE,(_ZN40_INTERNAL_f839aff1_4_k_cu_b6cc80df_195064cuda3std6ranges3__45__cpo4swapE - _ZN40_INTERNAL_f839aff1_4_k_cu_b6cc80df_195064cuda3std3__45__cpo4cendE)
_ZN40_INTERNAL_f839aff1_4_k_cu_b6cc80df_195064cuda3std3__45__cpo4cendE:
	.zero		1
	.type		_ZN40_INTERNAL_f839aff1_4_k_cu_b6cc80df_195064cuda3std6ranges3__45__cpo4swapE,@object
	.size		_ZN40_INTERNAL_f839aff1_4_k_cu_b6cc80df_195064cuda3std6ranges3__45__cpo4swapE,(.L_8 - _ZN40_INTERNAL_f839aff1_4_k_cu_b6cc80df_195064cuda3std6ranges3__45__cpo4swapE)
_ZN40_INTERNAL_f839aff1_4_k_cu_b6cc80df_195064cuda3std6ranges3__45__cpo4swapE:
	.zero		1
.L_8:


//--------------------- .nv.constant0._ZN7cutlass13device_kernelINS_4gemm6kernel13GemmUniversalIN4cute5tupleIJiiiiEEENS1_10collective13CollectiveMmaINS1_34MainloopSm90TmaGmmaWarpSpecializedILi3ENS5_IJNS4_1CILi1EEESB_SB_EEENS1_35KernelTmaWarpSpecializedCooperativeEEENS5_IJNSA_ILi256EEESF_NSA_ILi32EEEEEEfNS5_IJlSB_lEEEfSI_NS4_8TiledMMAINS4_8MMA_AtomIJNS4_4SM904GMMA30MMA_64x256x8_F32TF32TF32_SS_TNILNSM_7ScaleInE1ELSO_1EEEEEENS4_6LayoutINS5_IJNSA_ILi2EEESB_SB_EEENS5_IJSB_NSA_ILi0EEESU_EEEEENS5_IJNS4_10UnderscoreESX_SX_EEEEENS4_13SM90_TMA_LOADENS4_14ComposedLayoutINS4_7SwizzleILi3ELi4ELi3EEENS4_18smem_ptr_flag_bitsILi32EEENSR_INS5_IJNSA_ILi8EEESG_EEENS5_IJSG_SB_EEEEEEEvNS4_8identityES10_S1A_vS1B_EENS_8epilogue10collective6detail29Sm90TmaWarpSpecializedAdapterINS1E_15DefaultEpilogueIfSI_SI_NS1D_6thread17LinearCombinationIfLi1EffLNS1I_9ScaleType4KindE0ELNS_15FloatRoundStyleE2EfEENS1_15EpilogueDefaultEEEEEvvEEEEvNT_6ParamsE --------------------------
	.section	.nv.constant0._ZN7cutlass13device_kernelINS_4gemm6kernel13GemmUniversalIN4cute5tupleIJiiiiEEENS1_10collective13CollectiveMmaINS1_34MainloopSm90TmaGmmaWarpSpecializedILi3ENS5_IJNS4_1CILi1EEESB_SB_EEENS1_35KernelTmaWarpSpecializedCooperativeEEENS5_IJNSA_ILi256EEESF_NSA_ILi32EEEEEEfNS5_IJlSB_lEEEfSI_NS4_8TiledMMAINS4_8MMA_AtomIJNS4_4SM904GMMA30MMA_64x256x8_F32TF32TF32_SS_TNILNSM_7ScaleInE1ELSO_1EEEEEENS4_6LayoutINS5_IJNSA_ILi2EEESB_SB_EEENS5_IJSB_NSA_ILi0EEESU_EEEEENS5_IJNS4_10UnderscoreESX_SX_EEEEENS4_13SM90_TMA_LOADENS4_14ComposedLayoutINS4_7SwizzleILi3ELi4ELi3EEENS4_18smem_ptr_flag_bitsILi32EEENSR_INS5_IJNSA_ILi8EEESG_EEENS5_IJSG_SB_EEEEEEEvNS4_8identityES10_S1A_vS1B_EENS_8epilogue10collective6detail29Sm90TmaWarpSpecializedAdapterINS1E_15DefaultEpilogueIfSI_SI_NS1D_6thread17LinearCombinationIfLi1EffLNS1I_9ScaleType4KindE0ELNS_15FloatRoundStyleE2EfEENS1_15EpilogueDefaultEEEEEvvEEEEvNT_6ParamsE,"a",@progbits
	.sectionflags	@""
	.align	4
.nv.constant0._ZN7cutlass13device_kernelINS_4gemm6kernel13GemmUniversalIN4cute5tupleIJiiiiEEENS1_10collective13CollectiveMmaINS1_34MainloopSm90TmaGmmaWarpSpecializedILi3ENS5_IJNS4_1CILi1EEESB_SB_EEENS1_35KernelTmaWarpSpecializedCooperativeEEENS5_IJNSA_ILi256EEESF_NSA_ILi32EEEEEEfNS5_IJlSB_lEEEfSI_NS4_8TiledMMAINS4_8MMA_AtomIJNS4_4SM904GMMA30MMA_64x256x8_F32TF32TF32_SS_TNILNSM_7ScaleInE1ELSO_1EEEEEENS4_6LayoutINS5_IJNSA_ILi2EEESB_SB_EEENS5_IJSB_NSA_ILi0EEESU_EEEEENS5_IJNS4_10UnderscoreESX_SX_EEEEENS4_13SM90_TMA_LOADENS4_14ComposedLayoutINS4_7SwizzleILi3ELi4ELi3EEENS4_18smem_ptr_flag_bitsILi32EEENSR_INS5_IJNSA_ILi8EEESG_EEENS5_IJSG_SB_EEEEEEEvNS4_8identityES10_S1A_vS1B_EENS_8epilogue10collective6detail29Sm90TmaWarpSpecializedAdapterINS1E_15DefaultEpilogueIfSI_SI_NS1D_6thread17LinearCombinationIfLi1EffLNS1I_9ScaleType4KindE0ELNS_15FloatRoundStyleE2EfEENS1_15EpilogueDefaultEEEEEvvEEEEvNT_6ParamsE:
	.zero		1664


//--------------------- SYMBOLS --------------------------

	.type		.nv.reservedSmem.offset0,@object
	.size		.nv.reservedSmem.offset0,0x4
	.type		__assertfail,@function
